def gluon_wgmma(
    a_ptr,
    b_ptr,
    c_ptr,
    M,
    N,
    K,
    stride_am,
    stride_bk,
    stride_cm,
    BLOCK_M: gl.constexpr,
    BLOCK_N: gl.constexpr,
    BLOCK_K: gl.constexpr,
    DTYPE: gl.constexpr,
    A_LAYOUT: gl.constexpr,
    B_LAYOUT: gl.constexpr,
    C_LAYOUT: gl.constexpr,
    B_SHAPE: gl.constexpr,
    TRANS_B: gl.constexpr,
    NUM_BUFFERS: gl.constexpr,
    NUM_WARPS: gl.constexpr,
):
    a_desc = tma.make_tensor_descriptor(
        a_ptr, [M, K], [stride_am, 1], [BLOCK_M, BLOCK_K], A_LAYOUT
    )
    b_desc = tma.make_tensor_descriptor(
        b_ptr,
        [N, K] if TRANS_B else [K, N],
        [stride_bk, 1],
        B_SHAPE,
        B_LAYOUT,
    )
    c_desc = tma.make_tensor_descriptor(
        c_ptr, [M, N], [stride_cm, 1], [BLOCK_M, BLOCK_N], C_LAYOUT
    )

    a_bufs = gl.allocate_shared_memory(
        DTYPE, [NUM_BUFFERS, BLOCK_M, BLOCK_K], A_LAYOUT
    )
    b_bufs = gl.allocate_shared_memory(DTYPE, [NUM_BUFFERS] + B_SHAPE, B_LAYOUT)

    pid_m = gl.program_id(0)
    pid_n = gl.program_id(1)
    off_m = pid_m * BLOCK_M
    off_n = pid_n * BLOCK_N

    mma_layout: gl.constexpr = pick_wgmma_layout(DTYPE, BLOCK_M, BLOCK_N, NUM_WARPS)
    acc = warpgroup_mma_init(
        gl.zeros((BLOCK_M, BLOCK_N), dtype=gl.float32, layout=mma_layout)
    )

    bars = gl.allocate_shared_memory(
        gl.int64, [NUM_BUFFERS, 1], mbarrier.MBarrierLayout()
    )
    for i in gl.static_range(NUM_BUFFERS):
        mbarrier.init(bars.index(i), count=1)
    idx = 0
    phase = 0

    for k in range(0, K, BLOCK_K):
        a = a_bufs.index(idx)
        b = b_bufs.index(idx)
        bar = bars.index(idx)
        mbarrier.expect(bar, a_desc.block_type.nbytes + b_desc.block_type.nbytes)
        tma.async_copy_global_to_shared(a_desc, [off_m, k], bar, a)
        tma.async_copy_global_to_shared(
            b_desc, [off_n, k] if TRANS_B else [k, off_n], bar, b
        )
        mbarrier.wait(bar, phase=phase)

        if TRANS_B:
            b = b.permute((1, 0))
        acc = warpgroup_mma_wait(num_outstanding=0, deps=(acc,))
        acc = warpgroup_mma(a, b, acc, is_async=True)

        idx += 1
        if idx == NUM_BUFFERS:
            idx = 0
            phase ^= 1

    acc = warpgroup_mma_wait(num_outstanding=0, deps=(acc,))
    for i in gl.static_range(NUM_BUFFERS):
        mbarrier.invalidate(bars.index(i))

    c_smem = gl.allocate_shared_memory(DTYPE, [BLOCK_M, BLOCK_N], C_LAYOUT)
    c_smem.store(acc.to(DTYPE))
    fence_async_shared()
    tma.async_copy_shared_to_global(c_desc, [off_m, off_n], c_smem)
    tma.store_wait(pendings=0)

# config = {"BLOCK_K": 128, "BLOCK_M": 256, "BLOCK_N": 128, "arch": "sm_90", "dtype": "bf16", "num_buffers": 3, "num_warps": 8, "trans_b": 1}
# arch = sm_90


// ===== COMPILED SASS (sm_90a) =====

	.target	sm_90a

	.elftype	@"ET_EXEC"


//--------------------- .note.nv.tkinfo           --------------------------
	.section	.note.nv.tkinfo,"",@"SHT_NOTE"
	.sectionflags	@"SHF_NOTE_NV_TKINFO"
	.tkinfo
        /*0018*/ 	.word	0x00000002
        /*0030*/ 	.string	""
        /*0030*/ 	.string	"ptxas"
        /*0030*/ 	.string	"Cuda compilation tools, release 13.0, V13.0.88"
        /*0030*/ 	.string	"Build cuda_13.0.r13.0/compiler.36424714_0"
        /*0030*/ 	.string	"-v  -suppress-debug-info  -lineinfo  -arch sm_90a "



//--------------------- .note.nv.cuinfo           --------------------------
	.section	.note.nv.cuinfo,"",@"SHT_NOTE"
	.sectionflags	@"SHF_NOTE_NV_CUINFO"
        /*0018*/ 	.short	0x0002
        /*001a*/ 	.short	0x005a
        /*001c*/ 	.short	0x0082
	.zero		2


//--------------------- .nv.info                  --------------------------
	.section	.nv.info,"",@"SHT_CUDA_INFO"
	.align	4


	//----- nvinfo : EIATTR_REGCOUNT
	.align		4
        /*0000*/ 	.byte	0x04, 0x2f
        /*0002*/ 	.short	(.L_1 - .L_0)
	.align		4
.L_0:
        /*0004*/ 	.word	index@(gluon_wgmma)
        /*0008*/ 	.word	0x0000009a


	//----- nvinfo : EIATTR_FRAME_SIZE
	.align		4
.L_1:
        /*000c*/ 	.byte	0x04, 0x11
        /*000e*/ 	.short	(.L_3 - .L_2)
	.align		4
.L_2:
        /*0010*/ 	.word	index@(gluon_wgmma)
        /*0014*/ 	.word	0x00000000


	//----- nvinfo : EIATTR_MIN_STACK_SIZE
	.align		4
.L_3:
        /*0018*/ 	.byte	0x04, 0x12
        /*001a*/ 	.short	(.L_5 - .L_4)
	.align		4
.L_4:
        /*001c*/ 	.word	index@(gluon_wgmma)
        /*0020*/ 	.word	0x00000000
.L_5:


//--------------------- .nv.compat                --------------------------
	.section	.nv.compat,"",@"SHT_CUDA_COMPAT_INFO"
	.align	4
        /*0000*/ 	.byte	0x02, 0x09, 0x01, 0x00, 0x02, 0x02, 0x04, 0x00, 0x02, 0x05, 0x05, 0x00, 0x03, 0x07, 0x01, 0x01
        /*0010*/ 	.byte	0x02, 0x03, 0x03, 0x00, 0x02, 0x06, 0x01, 0x00, 0x04, 0x0b, 0x08, 0x00, 0x00, 0x00, 0x00, 0x00
        /*0020*/ 	.byte	0x00, 0x00, 0x00, 0x00


//--------------------- .nv.info.gluon_wgmma      --------------------------
	.section	.nv.info.gluon_wgmma,"",@"SHT_CUDA_INFO"
	.sectionflags	@""
	.align	4


	//----- nvinfo : EIATTR_CUDA_API_VERSION
	.align		4
        /*0000*/ 	.byte	0x04, 0x37
        /*0002*/ 	.short	(.L_7 - .L_6)
.L_6:
        /*0004*/ 	.word	0x00000082


	//----- nvinfo : EIATTR_KPARAM_INFO
	.align		4
.L_7:
        /*0008*/ 	.byte	0x04, 0x17
        /*000a*/ 	.short	(.L_9 - .L_8)
.L_8:
        /*000c*/ 	.word	0x00000000
        /*0010*/ 	.short	0x000a
        /*0012*/ 	.short	0x0048
        /*0014*/ 	.byte	0x00, 0xf4, 0x21, 0x00


	//----- nvinfo : EIATTR_KPARAM_INFO
	.align		4
.L_9:
        /*0018*/ 	.byte	0x04, 0x17
        /*001a*/ 	.short	(.L_11 - .L_10)
.L_10:
        /*001c*/ 	.word	0x00000000
        /*0020*/ 	.short	0x0009
        /*0022*/ 	.short	0x0040
        /*0024*/ 	.byte	0x00, 0xf4, 0x21, 0x00


	//----- nvinfo : EIATTR_KPARAM_INFO
	.align		4
.L_11:
        /*0028*/ 	.byte	0x04, 0x17
        /*002a*/ 	.short	(.L_13 - .L_12)
.L_12:
        /*002c*/ 	.word	0x00000000
        /*0030*/ 	.short	0x0008
        /*0032*/ 	.short	0x0038
        /*0034*/ 	.byte	0x00, 0xf0, 0x21, 0x00


	//----- nvinfo : EIATTR_KPARAM_INFO
	.align		4
.L_13:
        /*0038*/ 	.byte	0x04, 0x17
        /*003a*/ 	.short	(.L_15 - .L_14)
.L_14:
        /*003c*/ 	.word	0x00000000
        /*0040*/ 	.short	0x0007
        /*0042*/ 	.short	0x0030
        /*0044*/ 	.byte	0x00, 0xf0, 0x21, 0x00


	//----- nvinfo : EIATTR_KPARAM_INFO
	.align		4
.L_15:
        /*0048*/ 	.byte	0x04, 0x17
        /*004a*/ 	.short	(.L_17 - .L_16)
.L_16:
        /*004c*/ 	.word	0x00000000
        /*0050*/ 	.short	0x0006
        /*0052*/ 	.short	0x0028
        /*0054*/ 	.byte	0x00, 0xf0, 0x21, 0x00


	//----- nvinfo : EIATTR_KPARAM_INFO
	.align		4
.L_17:
        /*0058*/ 	.byte	0x04, 0x17
        /*005a*/ 	.short	(.L_19 - .L_18)
.L_18:
        /*005c*/ 	.word	0x00000000
        /*0060*/ 	.short	0x0005
        /*0062*/ 	.short	0x0020
        /*0064*/ 	.byte	0x00, 0xf0, 0x11, 0x00


	//----- nvinfo : EIATTR_KPARAM_INFO
	.align		4
.L_19:
        /*0068*/ 	.byte	0x04, 0x17
        /*006a*/ 	.short	(.L_21 - .L_20)
.L_20:
        /*006c*/ 	.word	0x00000000
        /*0070*/ 	.short	0x0004
        /*0072*/ 	.short	0x001c
        /*0074*/ 	.byte	0x00, 0xf0, 0x11, 0x00


	//----- nvinfo : EIATTR_KPARAM_INFO
	.align		4
.L_21:
        /*0078*/ 	.byte	0x04, 0x17
        /*007a*/ 	.short	(.L_23 - .L_22)
.L_22:
        /*007c*/ 	.word	0x00000000
        /*0080*/ 	.short	0x0003
        /*0082*/ 	.short	0x0018
        /*0084*/ 	.byte	0x00, 0xf0, 0x11, 0x00


	//----- nvinfo : EIATTR_KPARAM_INFO
	.align		4
.L_23:
        /*0088*/ 	.byte	0x04, 0x17
        /*008a*/ 	.short	(.L_25 - .L_24)
.L_24:
        /*008c*/ 	.word	0x00000000
        /*0090*/ 	.short	0x0002
        /*0092*/ 	.short	0x0010
        /*0094*/ 	.byte	0x00, 0xf4, 0x21, 0x00


	//----- nvinfo : EIATTR_KPARAM_INFO
	.align		4
.L_25:
        /*0098*/ 	.byte	0x04, 0x17
        /*009a*/ 	.short	(.L_27 - .L_26)
.L_26:
        /*009c*/ 	.word	0x00000000
        /*00a0*/ 	.short	0x0001
        /*00a2*/ 	.short	0x0008
        /*00a4*/ 	.byte	0x00, 0xf4, 0x21, 0x00


	//----- nvinfo : EIATTR_KPARAM_INFO
	.align		4
.L_27:
        /*00a8*/ 	.byte	0x04, 0x17
        /*00aa*/ 	.short	(.L_29 - .L_28)
.L_28:
        /*00ac*/ 	.word	0x00000000
        /*00b0*/ 	.short	0x0000
        /*00b2*/ 	.short	0x0000
        /*00b4*/ 	.byte	0x00, 0xf4, 0x21, 0x00


	//----- nvinfo : EIATTR_SPARSE_MMA_MASK
	.align		4
.L_29:
        /*00b8*/ 	.byte	0x03, 0x50
        /*00ba*/ 	.short	0x0000


	//----- nvinfo : EIATTR_MAXREG_COUNT
	.align		4
        /*00bc*/ 	.byte	0x03, 0x1b
        /*00be*/ 	.short	0x00ff


	//----- nvinfo : EIATTR_NUM_BARRIERS
	.align		4
        /*00c0*/ 	.byte	0x02, 0x4c
        /*00c2*/ 	.byte	0x01
	.zero		1


	//----- nvinfo : EIATTR_MERCURY_ISA_VERSION
	.align		4
        /*00c4*/ 	.byte	0x03, 0x5f
        /*00c6*/ 	.short	0x0101


	//----- nvinfo : EIATTR_INT_WARP_WIDE_INSTR_OFFSETS
	.align		4
        /*00c8*/ 	.byte	0x04, 0x31
        /*00ca*/ 	.short	(.L_31 - .L_30)


	//   ....[0]....
.L_30:
        /*00cc*/ 	.word	0x00001320


	//   ....[1]....
        /*00d0*/ 	.word	0x00001340


	//   ....[2]....
        /*00d4*/ 	.word	0x00001350


	//   ....[3]....
        /*00d8*/ 	.word	0x00001430


	//   ....[4]....
        /*00dc*/ 	.word	0x00001d60


	//   ....[5]....
        /*00e0*/ 	.word	0x00001d70


	//   ....[6]....
        /*00e4*/ 	.word	0x00001df0


	//   ....[7]....
        /*00e8*/ 	.word	0x00001e10


	//   ....[8]....
        /*00ec*/ 	.word	0x00002980


	//   ....[9]....
        /*00f0*/ 	.word	0x00002990


	//----- nvinfo : EIATTR_COOP_GROUP_MASK_REGIDS
	.align		4
.L_31:
        /*00f4*/ 	.byte	0x04, 0x29
        /*00f6*/ 	.short	(.L_33 - .L_32)


	//   ....[0]....
.L_32:
        /*00f8*/ 	.word	0xffffffff


	//   ....[1]....
        /*00fc*/ 	.word	0xffffffff


	//   ....[2]....
        /*0100*/ 	.word	0xffffffff


	//----- nvinfo : EIATTR_COOP_GROUP_INSTR_OFFSETS
	.align		4
.L_33:
        /*0104*/ 	.byte	0x04, 0x28
        /*0106*/ 	.short	(.L_35 - .L_34)


	//   ....[0]....
.L_34:
        /*0108*/ 	.word	0x00000160


	//   ....[1]....
        /*010c*/ 	.word	0x00000700


	//   ....[2]....
        /*0110*/ 	.word	0x00000cf0


	//----- nvinfo : EIATTR_MBARRIER_INSTR_OFFSETS
	.align		4
.L_35:
        /*0114*/ 	.byte	0x04, 0x39
        /*0116*/ 	.short	(.L_37 - .L_36)


	//   ....[0]....
.L_36:
        /*0118*/ 	.word	0x000014b0
        /*011c*/ 	.word	0x000000ff
        /*0120*/ 	.word	0x00048000
        /*0124*/ 	.short	0x0100
        /*0126*/ 	.byte	0x38
	.zero		1


	//   ....[1]....
        /*0128*/ 	.word	0x00001640
        /*012c*/ 	.word	0x000000ff
        /*0130*/ 	.word	0x00048008
        /*0134*/ 	.short	0x0100
        /*0136*/ 	.byte	0x38
	.zero		1


	//   ....[2]....
        /*0138*/ 	.word	0x000017d0
        /*013c*/ 	.word	0x000000ff
        /*0140*/ 	.word	0x00048010
        /*0144*/ 	.short	0x0100
        /*0146*/ 	.byte	0x38
	.zero		1


	//   ....[3]....
        /*0148*/ 	.word	0x00001f20
        /*014c*/ 	.word	0x000000ff
        /*0150*/ 	.word	0x00048000
        /*0154*/ 	.short	0x010a
        /*0156*/ 	.byte	0x17
	.zero		1


	//   ....[4]....
        /*0158*/ 	.word	0x00002400
        /*015c*/ 	.word	0x000000ff
        /*0160*/ 	.word	0x00048000
        /*0164*/ 	.short	0x0108
        /*0166*/ 	.byte	0x38
	.zero		1


	//   ....[5]....
        /*0168*/ 	.word	0x00002500
        /*016c*/ 	.word	0x000000ff
        /*0170*/ 	.word	0x00048008
        /*0174*/ 	.short	0x0108
        /*0176*/ 	.byte	0x38
	.zero		1


	//   ....[6]....
        /*0178*/ 	.word	0x000025f0
        /*017c*/ 	.word	0x000000ff
        /*0180*/ 	.word	0x00048010
        /*0184*/ 	.short	0x0108
        /*0186*/ 	.byte	0x38
	.zero		1


	//   ....[7]....
        /*0188*/ 	.word	0x00002a20
        /*018c*/ 	.word	0x000000ff
        /*0190*/ 	.word	0x00048000
        /*0194*/ 	.short	0x010a
        /*0196*/ 	.byte	0x17
	.zero		1


	//----- nvinfo : EIATTR_NUM_MBARRIERS
	.align		4
.L_37:
        /*0198*/ 	.byte	0x03, 0x38
        /*019a*/ 	.short	0x0003


	//----- nvinfo : EIATTR_EXIT_INSTR_OFFSETS
	.align		4
        /*019c*/ 	.byte	0x04, 0x1c
        /*019e*/ 	.short	(.L_39 - .L_38)


	//   ....[0]....
.L_38:
        /*01a0*/ 	.word	0x00002a10


	//----- nvinfo : EIATTR_REQNTID
	.align		4
.L_39:
        /*01a4*/ 	.byte	0x04, 0x10
        /*01a6*/ 	.short	(.L_41 - .L_40)
.L_40:
        /*01a8*/ 	.word	0x00000100
        /*01ac*/ 	.word	0x00000001
        /*01b0*/ 	.word	0x00000001


	//----- nvinfo : EIATTR_CRS_STACK_SIZE
	.align		4
.L_41:
        /*01b4*/ 	.byte	0x04, 0x1e
        /*01b6*/ 	.short	(.L_43 - .L_42)
.L_42:
        /*01b8*/ 	.word	0x00000000


	//----- nvinfo : EIATTR_CBANK_PARAM_SIZE
	.align		4
.L_43:
        /*01bc*/ 	.byte	0x03, 0x19
        /*01be*/ 	.short	0x0050


	//----- nvinfo : EIATTR_PARAM_CBANK
	.align		4
        /*01c0*/ 	.byte	0x04, 0x0a
        /*01c2*/ 	.short	(.L_45 - .L_44)
	.align		4
.L_44:
        /*01c4*/ 	.word	index@(.nv.constant0.gluon_wgmma)
        /*01c8*/ 	.short	0x0210
        /*01ca*/ 	.short	0x0050


	//----- nvinfo : EIATTR_SW_WAR
	.align		4
.L_45:
        /*01cc*/ 	.byte	0x04, 0x36
        /*01ce*/ 	.short	(.L_47 - .L_46)
.L_46:
        /*01d0*/ 	.word	0x00000008
.L_47:


//--------------------- .nv.callgraph             --------------------------
	.section	.nv.callgraph,"",@"SHT_CUDA_CALLGRAPH"
	.align	4
	.sectionentsize	8
	.align		4
        /*0000*/ 	.word	0x00000000
	.align		4
        /*0004*/ 	.word	0xffffffff
	.align		4
        /*0008*/ 	.word	0x00000000
	.align		4
        /*000c*/ 	.word	0xfffffffe
	.align		4
        /*0010*/ 	.word	0x00000000
	.align		4
        /*0014*/ 	.word	0xfffffffd
	.align		4
        /*0018*/ 	.word	0x00000000
	.align		4
        /*001c*/ 	.word	0xfffffffc


//--------------------- .text.gluon_wgmma         --------------------------
	.section	.text.gluon_wgmma,"ax",@progbits
	.align	128
        .global         gluon_wgmma
        .type           gluon_wgmma,@function
        .size           gluon_wgmma,(.L_x_52 - gluon_wgmma)
        .other          gluon_wgmma,@"STO_CUDA_ENTRY STV_DEFAULT"
gluon_wgmma:
.text.gluon_wgmma:
[----:B------:R-:W-:Y:S01]  /*0000*/  LDC R1, c[0x0][0x28] ;  /* 0x00000a00ff017b82 */ /* 0x000fe20000000800 */
[----:B------:R-:W1:Y:S07]  /*0010*/  S2R R0, SR_TID.X ;  /* 0x0000000000007919 */ /* 0x000e6e0000002100 */
[----:B------:R-:W2:Y:S01]  /*0020*/  S2UR UR4, SR_CgaCtaId ;  /* 0x00000000000479c3 */ /* 0x000ea20000008800 */
[----:B------:R-:W-:Y:S01]  /*0030*/  UMOV UR56, 0x400 ;  /* 0x0000040000387882 */ /* 0x000fe20000000000 */
[----:B------:R-:W-:Y:S01]  /*0040*/  ULDC UR6, c[0x0][0xc] ;  /* 0x0000030000067ab9 */ /* 0x000fe20000000800 */
[----:B------:R-:W-:Y:S01]  /*0050*/  ULDC.64 UR48, c[0x0][0x250] ;  /* 0x0000940000307ab9 */ /* 0x000fe20000000a00 */
[----:B------:R-:W-:Y:S01]  /*0060*/  UMOV UR55, URZ ;  /* 0x0000003f00377c82 */ /* 0x000fe20008000000 */
[----:B------:R-:W-:Y:S03]  /*0070*/  BSSY B0, `(.L_x_0) ;  /* 0x000001e000007945 */ /* 0x000fe60003800000 */
[----:B------:R-:W3:Y:S08]  /*0080*/  LDC R4, c[0x0][0x228] ;  /* 0x00008a00ff047b82 */ /* 0x000ef00000000800 */
[----:B------:R-:W4:Y:S08]  /*0090*/  LDC R13, c[0x0][0x230] ;  /* 0x00008c00ff0d7b82 */ /* 0x000f300000000800 */
[----:B------:R-:W-:Y:S01]  /*00a0*/  S2UR UR50, SR_CTAID.Y ;  /* 0x00000000003279c3 */ /* 0x000fe20000002600 */
[----:B--2---:R-:W-:-:S03]  /*00b0*/  ULEA UR56, UR4, UR56, 0x18 ;  /* 0x0000003804387291 */ /* 0x004fc6000f8ec03f */
[----:B------:R-:W-:Y:S01]  /*00c0*/  ULDC UR4, c[0x0][0x10] ;  /* 0x0000040000047ab9 */ /* 0x000fe20000000800 */
[----:B-1----:R-:W-:-:S03]  /*00d0*/  LOP3.LUT R6, R0, 0xff, RZ, 0xc0, !PT ;  /* 0x000000ff00067812 */ /* 0x002fc600078ec0ff */
[----:B------:R-:W1:Y:S01]  /*00e0*/  S2UR UR5, SR_CTAID.Z ;  /* 0x00000000000579c3 */ /* 0x000e620000002700 */
[----:B---3--:R-:W-:Y:S01]  /*00f0*/  VIADD R4, R4, 0xffffffff ;  /* 0xffffffff04047836 */ /* 0x008fe20000000000 */
[C---:B------:R-:W-:Y:S02]  /*0100*/  ISETP.GE.U32.AND P0, PT, R6.reuse, 0x20, PT ;  /* 0x000000200600780c */ /* 0x040fe40003f06070 */
[C---:B------:R-:W-:Y:S02]  /*0110*/  ISETP.NE.U32.AND P2, PT, R6.reuse, RZ, PT ;  /* 0x000000ff0600720c */ /* 0x040fe40003f45070 */
[----:B------:R-:W-:Y:S02]  /*0120*/  LEA R12, R6, UR56, 0x2 ;  /* 0x00000038060c7c11 */ /* 0x000fe4000f8e10ff */
[----:B------:R-:W2:Y:S01]  /*0130*/  S2UR UR51, SR_CTAID.X ;  /* 0x00000000003379c3 */ /* 0x000ea20000002500 */
[----:B----4-:R-:W-:-:S06]  /*0140*/  VIADD R9, R13, 0xffffffff ;  /* 0xffffffff0d097836 */ /* 0x010fcc0000000000 */
[----:B------:R3:W-:Y:S01]  /*0150*/  @!P0 STS [R12], RZ ;  /* 0x000000ff0c008388 */ /* 0x0007e20000000800 */
[----:B------:R-:W-:-:S03]  /*0160*/  NOP ;  /* 0x0000000000007918 */ /* 0x000fc60000000000 */
[----:B------:R3:W-:Y:S01]  /*0170*/  @!P2 STS [UR56+0x24], R4 ;  /* 0x00002404ff00a988 */ /* 0x0007e20008000838 */
[----:B-1----:R-:W-:-:S03]  /*0180*/  UIMAD UR4, UR5, UR4, UR50 ;  /* 0x00000004050472a4 */ /* 0x002fc6000f8e0232 */
[----:B------:R3:W-:Y:S01]  /*0190*/  @!P2 STS [UR56+0x20], R9 ;  /* 0x00002009ff00a988 */ /* 0x0007e20008000838 */
[----:B--2---:R-:W-:-:S04]  /*01a0*/  UIMAD UR4, UR4, UR6, UR51 ;  /* 0x00000006040472a4 */ /* 0x004fc8000f8e0233 */
[----:B------:R-:W-:-:S04]  /*01b0*/  UIMAD UR8, UR4, 0x180, URZ ;  /* 0x00000180040878a4 */ /* 0x000fc8000f8e023f */
[----:B------:R-:W-:-:S04]  /*01c0*/  UIADD3 UR4, UP0, UR8, UR48, URZ ;  /* 0x0000003008047290 */ /* 0x000fc8000ff1e03f */
[----:B------:R-:W-:Y:S01]  /*01d0*/  ULEA.HI.X.SX32 UR5, UR8, UR49, 0x1, UP0 ;  /* 0x0000003108057291 */ /* 0x000fe200080f0e3f */
[----:B---3--:R-:W-:Y:S11]  /*01e0*/  @P2 BRA `(.L_x_1) ;  /* 0x0000000000182947 */ /* 0x008ff60003800000 */
[----:B------:R-:W1:Y:S01]  /*01f0*/  LDS R2, [UR56+0x8] ;  /* 0x00000838ff027984 */ /* 0x000e620008000800 */
[----:B------:R-:W2:Y:S01]  /*0200*/  LDC.64 R10, c[0x0][0x210] ;  /* 0x00008400ff0a7b82 */ /* 0x000ea20000000a00 */
[----:B------:R-:W-:Y:S02]  /*0210*/  IMAD.MOV.U32 R3, RZ, RZ, 0x70 ;  /* 0x00000070ff037424 */ /* 0x000fe400078e00ff */
[----:B--2---:R2:W-:Y:S03]  /*0220*/  STS.64 [UR56], R10 ;  /* 0x0000000aff007988 */ /* 0x0045e60008000a38 */
[----:B-1----:R-:W-:-:S05]  /*0230*/  LOP3.LUT R2, R2, 0x10, R3, 0xd8, !PT ;  /* 0x0000001002027812 */ /* 0x002fca00078ed803 */
[----:B------:R2:W-:Y:S02]  /*0240*/  STS [UR56+0x8], R2 ;  /* 0x00000802ff007988 */ /* 0x0005e40008000838 */
.L_x_1:
[----:B------:R-:W-:Y:S05]  /*0250*/  BSYNC B0 ;  /* 0x0000000000007941 */ /* 0x000fea0003800000 */
.L_x_0:
[----:B------:R-:W-:Y:S04]  /*0260*/  BSSY B0, `(.L_x_2) ;  /* 0x000000a000007945 */ /* 0x000fe80003800000 */
[----:B------:R-:W-:Y:S05]  /*0270*/  @P2 BRA `(.L_x_3) ;  /* 0x0000000000202947 */ /* 0x000fea0003800000 */
[----:B--2---:R-:W1:Y:S01]  /*0280*/  LDS R2, [UR56+0x34] ;  /* 0x00003438ff027984 */ /* 0x004e620008000800 */
[----:B------:R-:W-:Y:S02]  /*0290*/  IMAD.MOV.U32 R3, RZ, RZ, 0x3f000000 ;  /* 0x3f000000ff037424 */ /* 0x000fe400078e00ff */
[----:B------:R-:W-:Y:S01]  /*02a0*/  @!P2 IMAD.MOV.U32 R5, RZ, RZ, 0xff ;  /* 0x000000ffff05a424 */ /* 0x000fe200078e00ff */
[----:B------:R-:W2:Y:S02]  /*02b0*/  @!P2 LDS R8, [UR56+0x38] ;  /* 0x00003838ff08a984 */ /* 0x000ea40008000800 */
[----:B-1----:R-:W-:Y:S02]  /*02c0*/  LOP3.LUT R2, R2, 0xff000000, R3, 0xb8, !PT ;  /* 0xff00000002027812 */ /* 0x002fe400078eb803 */
[----:B--2---:R-:W-:-:S03]  /*02d0*/  @!P2 LOP3.LUT R3, R8, 0xff, R5, 0xb8, !PT ;  /* 0x000000ff0803a812 */ /* 0x004fc600078eb805 */
[----:B------:R1:W-:Y:S04]  /*02e0*/  STS [UR56+0x34], R2 ;  /* 0x00003402ff007988 */ /* 0x0003e80008000838 */
[----:B------:R1:W-:Y:S02]  /*02f0*/  @!P2 STS [UR56+0x38], R3 ;  /* 0x00003803ff00a988 */ /* 0x0003e40008000838 */
.L_x_3:
[----:B------:R-:W-:Y:S05]  /*0300*/  BSYNC B0 ;  /* 0x0000000000007941 */ /* 0x000fea0003800000 */
.L_x_2:
[----:B------:R-:W-:Y:S04]  /*0310*/  BSSY B0, `(.L_x_4) ;  /* 0x000000e000007945 */ /* 0x000fe80003800000 */
[----:B------:R-:W-:Y:S05]  /*0320*/  @P2 BRA `(.L_x_5) ;  /* 0x0000000000302947 */ /* 0x000fea0003800000 */
[----:B-1----:R-:W1:Y:S01]  /*0330*/  LDS R3, [UR56+0x34] ;  /* 0x00003438ff037984 */ /* 0x002e620008000800 */
[----:B--2---:R-:W2:Y:S03]  /*0340*/  LDC.64 R10, c[0x0][0x238] ;  /* 0x00008e00ff0a7b82 */ /* 0x004ea60000000a00 */
[----:B------:R-:W3:Y:S01]  /*0350*/  LDS R2, [UR56+0x1c] ;  /* 0x00001c38ff027984 */ /* 0x000ee20008000800 */
[C---:B--2---:R-:W-:Y:S01]  /*0360*/  SHF.L.U64.HI R8, R10.reuse, 0x1, R11 ;  /* 0x000000010a087819 */ /* 0x044fe2000001020b */
[----:B------:R-:W-:-:S03]  /*0370*/  IMAD.SHL.U32 R5, R10, 0x2, RZ ;  /* 0x000000020a057824 */ /* 0x000fc600078e00ff */
[--C-:B------:R-:W-:Y:S02]  /*0380*/  SHF.R.U32.HI R7, RZ, 0x4, R8.reuse ;  /* 0x00000004ff077819 */ /* 0x100fe40000011608 */
[----:B------:R-:W-:-:S05]  /*0390*/  SHF.R.U64 R5, R5, 0x4, R8 ;  /* 0x0000000405057819 */ /* 0x000fca0000001208 */
[----:B------:R4:W-:Y:S01]  /*03a0*/  STS [UR56+0xc], R5 ;  /* 0x00000c05ff007988 */ /* 0x0009e20008000838 */
[----:B-1----:R-:W-:Y:S02]  /*03b0*/  LOP3.LUT R3, R3, 0x7, RZ, 0xb8, !PT ;  /* 0x0000000703037812 */ /* 0x002fe400078eb8ff */
[----:B---3--:R-:W-:-:S03]  /*03c0*/  LOP3.LUT R2, R2, 0xf, R7, 0xb8, !PT ;  /* 0x0000000f02027812 */ /* 0x008fc600078eb807 */
[----:B------:R4:W-:Y:S04]  /*03d0*/  STS [UR56+0x34], R3 ;  /* 0x00003403ff007988 */ /* 0x0009e80008000838 */
[----:B------:R4:W-:Y:S02]  /*03e0*/  STS [UR56+0x1c], R2 ;  /* 0x00001c02ff007988 */ /* 0x0009e40008000838 */
.L_x_5:
[----:B------:R-:W-:Y:S05]  /*03f0*/  BSYNC B0 ;  /* 0x0000000000007941 */ /* 0x000fea0003800000 */
.L_x_4:
[----:B------:R-:W-:Y:S04]  /*0400*/  BSSY B1, `(.L_x_6) ;  /* 0x000001a000017945 */ /* 0x000fe80003800000 */
[----:B------:R-:W-:Y:S04]  /*0410*/  BSSY B0, `(.L_x_7) ;  /* 0x0000015000007945 */ /* 0x000fe80003800000 */
[----:B------:R-:W-:Y:S05]  /*0420*/  @P2 BRA `(.L_x_8) ;  /* 0x0000000000202947 */ /* 0x000fea0003800000 */
[----:B-12-4-:R-:W1:Y:S02]  /*0430*/  LDS R2, [UR56+0x34] ;  /* 0x00003438ff027984 */ /* 0x016e640008000800 */
[----:B-1----:R-:W-:-:S05]  /*0440*/  LOP3.LUT R2, R2, 0x38, RZ, 0xb8, !PT ;  /* 0x0000003802027812 */ /* 0x002fca00078eb8ff */
[----:B------:R1:W-:Y:S01]  /*0450*/  STS [UR56+0x34], R2 ;  /* 0x00003402ff007988 */ /* 0x0003e20008000838 */
[----:B------:R-:W-:Y:S05]  /*0460*/  @P2 BRA `(.L_x_9) ;  /* 0x0000000000202947 */ /* 0x000fea0003800000 */
[----:B-1----:R-:W1:Y:S01]  /*0470*/  LDS R2, [UR56+0x8] ;  /* 0x00000838ff027984 */ /* 0x002e620008000800 */
[----:B------:R-:W-:-:S05]  /*0480*/  IMAD.MOV.U32 R3, RZ, RZ, 0x780 ;  /* 0x00000780ff037424 */ /* 0x000fca00078e00ff */
[----:B-1----:R-:W-:-:S05]  /*0490*/  LOP3.LUT R2, R2, 0x500, R3, 0xd8, !PT ;  /* 0x0000050002027812 */ /* 0x002fca00078ed803 */
[----:B------:R3:W-:Y:S02]  /*04a0*/  STS [UR56+0x8], R2 ;  /* 0x00000802ff007988 */ /* 0x0007e40008000838 */
.L_x_8:
[----:B------:R-:W-:Y:S05]  /*04b0*/  @P2 BRA `(.L_x_10) ;  /* 0x0000000000282947 */ /* 0x000fea0003800000 */
[----:B-1234-:R-:W1:Y:S02]  /*04c0*/  LDS R2, [UR56+0x8] ;  /* 0x00000838ff027984 */ /* 0x01ee640008000800 */
[----:B-1----:R-:W-:-:S05]  /*04d0*/  LOP3.LUT R2, R2, 0x1800, RZ, 0xb8, !PT ;  /* 0x0000180002027812 */ /* 0x002fca00078eb8ff */
[----:B------:R2:W-:Y:S02]  /*04e0*/  STS [UR56+0x8], R2 ;  /* 0x00000802ff007988 */ /* 0x0005e40008000838 */
.L_x_9:
[----:B------:R-:W-:Y:S05]  /*04f0*/  @P2 BREAK B0 ;  /* 0x0000000000002942 */ /* 0x000fea0003800000 */
[----:B------:R-:W-:Y:S05]  /*0500*/  @P2 BRA `(.L_x_11) ;  /* 0x0000000000242947 */ /* 0x000fea0003800000 */
[----:B------:R-:W3:Y:S01]  /*0510*/  LDS R3, [UR56+0x8] ;  /* 0x00000838ff037984 */ /* 0x000ee20008000800 */
[----:B-12---:R-:W-:-:S05]  /*0520*/  IMAD.MOV.U32 R2, RZ, RZ, 0x6000 ;  /* 0x00006000ff027424 */ /* 0x006fca00078e00ff */
[----:B---3--:R-:W-:-:S04]  /*0530*/  LOP3.LUT R2, R3, 0x6000, R2, 0xd8, !PT ;  /* 0x0000600003027812 */ /* 0x008fc800078ed802 */
[----:B------:R-:W-:-:S05]  /*0540*/  LOP3.LUT R2, R2, 0x400000, RZ, 0xb8, !PT ;  /* 0x0040000002027812 */ /* 0x000fca00078eb8ff */
[----:B------:R5:W-:Y:S02]  /*0550*/  STS [UR56+0x8], R2 ;  /* 0x00000802ff007988 */ /* 0x000be40008000838 */
.L_x_10:
[----:B------:R-:W-:Y:S05]  /*0560*/  BSYNC B0 ;  /* 0x0000000000007941 */ /* 0x000fea0003800000 */
.L_x_7:
[----:B-12345:R-:W1:Y:S02]  /*0570*/  @!P2 LDS R2, [UR56+0x8] ;  /* 0x00000838ff02a984 */ /* 0x03ee640008000800 */
[----:B-1----:R-:W-:-:S05]  /*0580*/  @!P2 LOP3.LUT R2, R2, 0x8000, RZ, 0xb8, !PT ;  /* 0x000080000202a812 */ /* 0x002fca00078eb8ff */
[----:B------:R3:W-:Y:S02]  /*0590*/  @!P2 STS [UR56+0x8], R2 ;  /* 0x00000802ff00a988 */ /* 0x0007e40008000838 */
.L_x_11:
[----:B------:R-:W-:Y:S05]  /*05a0*/  BSYNC B1 ;  /* 0x0000000000017941 */ /* 0x000fea0003800000 */
.L_x_6:
[----:B------:R-:W-:Y:S05]  /*05b0*/  WARPSYNC.ALL ;  /* 0x0000000000007948 */ /* 0x000fea0003800000 */
[----:B------:R-:W-:Y:S05]  /*05c0*/  @P0 BRA `(.L_x_12) ;  /* 0x0000000000280947 */ /* 0x000fea0003800000 */
[----:B-123--:R-:W1:Y:S01]  /*05d0*/  S2R R2, SR_LANEID ;  /* 0x0000000000027919 */ /* 0x00ee620000000000 */
[----:B------:R-:W-:Y:S05]  /*05e0*/  WARPSYNC.ALL ;  /* 0x0000000000007948 */ /* 0x000fea0003800000 */
[----:B-1----:R-:W-:-:S05]  /*05f0*/  IMAD.SHL.U32 R5, R2, 0x4, RZ ;  /* 0x0000000402057824 */ /* 0x002fca00078e00ff */
[----:B------:R-:W1:Y:S01]  /*0600*/  LDS R7, [R5+UR56] ;  /* 0x0000003805077984 */ /* 0x000e620008000800 */
[----:B------:R-:W-:-:S05]  /*0610*/  IADD3 R2, P1, R5, UR4, RZ ;  /* 0x0000000405027c10 */ /* 0x000fca000ff3e0ff */
[----:B------:R-:W-:-:S05]  /*0620*/  IMAD.X R3, RZ, RZ, UR5, P1 ;  /* 0x00000005ff037e24 */ /* 0x000fca00088e06ff */
[----:B-1----:R4:W5:Y:S01]  /*0630*/  ATOMG.E.EXCH.STRONG.GPU PT, RZ, [R2], R7 ;  /* 0x0000000702ff73a8 */ /* 0x00296200041ee100 */
[----:B------:R-:W-:-:S04]  /*0640*/  DEPBAR {5,4,3,2,1,0} ;  /* 0x0000003f0000791a */ /* 0x000fc80000000000 */
[----:B------:R4:W-:Y:S01]  /*0650*/  UTMACCTL.IV [UR4] ;  /* 0x00000000040079b9 */ /* 0x0009e20008000000 */
[----:B------:R-:W-:Y:S01]  /*0660*/  NOP ;  /* 0x0000000000007918 */ /* 0x000fe20000000000 */
.L_x_12:
[----:B------:R-:W-:Y:S05]  /*0670*/  @P0 BRA `(.L_x_13) ;  /* 0x00000000000c0947 */ /* 0x000fea0003800000 */
[----:B------:R0:W-:Y:S01]  /*0680*/  UTMACMDFLUSH ;  /* 0x00000000000079b7 */ /* 0x0001e20000000000 */
[----:B------:R-:W-:Y:S05]  /*0690*/  @P0 BRA `(.L_x_13) ;  /* 0x0000000000040947 */ /* 0x000fea0003800000 */
[----:B------:R-:W-:-:S04]  /*06a0*/  DEPBAR.LE SB0, 0x0 ;  /* 0x000080000000791a */ /* 0x000fc80000000000 */
.L_x_13:
[----:B------:R-:W-:Y:S05]  /*06b0*/  WARPSYNC.ALL ;  /* 0x0000000000007948 */ /* 0x000fea0003800000 */
[----:B-----5:R-:W-:Y:S06]  /*06c0*/  BAR.SYNC.DEFER_BLOCKING 0x0 ;  /* 0x0000000000007b1d */ /* 0x020fec0000010000 */
[----:B------:R-:W-:Y:S02]  /*06d0*/  BSSY B1, `(.L_x_14) ;  /* 0x000000b000017945 */ /* 0x000fe40003800000 */
[----:B------:R-:W-:Y:S06]  /*06e0*/  BAR.SYNC.DEFER_BLOCKING 0x0 ;  /* 0x0000000000007b1d */ /* 0x000fec0000010000 */
[----:B------:R5:W-:Y:S01]  /*06f0*/  @!P0 STS [R12], RZ ;  /* 0x000000ff0c008388 */ /* 0x000be20000000800 */
[----:B------:R-:W-:Y:S01]  /*0700*/  NOP ;  /* 0x0000000000007918 */ /* 0x000fe20000000000 */
[----:B------:R-:W-:Y:S05]  /*0710*/  @P2 BRA `(.L_x_15) ;  /* 0x0000000000182947 */ /* 0x000fea0003800000 */
[----:B-1234-:R-:W1:Y:S01]  /*0720*/  LDS R2, [UR56+0x8] ;  /* 0x00000838ff027984 */ /* 0x01ee620008000800 */
[----:B------:R-:W2:Y:S01]  /*0730*/  LDC.64 R10, c[0x0][0x218] ;  /* 0x00008600ff0a7b82 */ /* 0x000ea20000000a00 */
[----:B------:R-:W-:Y:S02]  /*0740*/  IMAD.MOV.U32 R3, RZ, RZ, 0x70 ;  /* 0x00000070ff037424 */ /* 0x000fe400078e00ff */
[----:B--2---:R2:W-:Y:S03]  /*0750*/  STS.64 [UR56], R10 ;  /* 0x0000000aff007988 */ /* 0x0045e60008000a38 */
[----:B-1----:R-:W-:-:S05]  /*0760*/  LOP3.LUT R2, R2, 0x10, R3, 0xd8, !PT ;  /* 0x0000001002027812 */ /* 0x002fca00078ed803 */
[----:B------:R2:W-:Y:S02]  /*0770*/  STS [UR56+0x8], R2 ;  /* 0x00000802ff007988 */ /* 0x0005e40008000838 */
.L_x_15:
[----:B----4-:R-:W-:Y:S05]  /*0780*/  BSYNC B1 ;  /* 0x0000000000017941 */ /* 0x010fea0003800000 */
.L_x_14:
[----:B------:R-:W-:Y:S04]  /*0790*/  BSSY B2, `(.L_x_16) ;  /* 0x000000f000027945 */ /* 0x000fe80003800000 */
[----:B------:R-:W-:Y:S04]  /*07a0*/  BSSY B1, `(.L_x_17) ;  /* 0x000000c000017945 */ /* 0x000fe80003800000 */
[----:B------:R-:W-:Y:S05]  /*07b0*/  @P2 BRA `(.L_x_18) ;  /* 0x0000000000282947 */ /* 0x000fea0003800000 */
[----:B-123--:R-:W1:Y:S01]  /*07c0*/  LDS R2, [UR56+0x34] ;  /* 0x00003438ff027984 */ /* 0x00ee620008000800 */
[----:B------:R-:W-:Y:S01]  /*07d0*/  IMAD.MOV.U32 R3, RZ, RZ, 0x3f000000 ;  /* 0x3f000000ff037424 */ /* 0x000fe200078e00ff */
[----:B------:R-:W-:Y:S05]  /*07e0*/  @P2 BREAK B1 ;  /* 0x0000000000012942 */ /* 0x000fea0003800000 */
[----:B-1----:R-:W-:-:S05]  /*07f0*/  LOP3.LUT R2, R2, 0xff000000, R3, 0xb8, !PT ;  /* 0xff00000002027812 */ /* 0x002fca00078eb803 */
[----:B------:R1:W-:Y:S01]  /*0800*/  STS [UR56+0x34], R2 ;  /* 0x00003402ff007988 */ /* 0x0003e20008000838 */
[----:B------:R-:W-:Y:S05]  /*0810*/  @P2 BRA `(.L_x_19) ;  /* 0x0000000000182947 */ /* 0x000fea0003800000 */
[----:B------:R-:W2:Y:S01]  /*0820*/  LDS R3, [UR56+0x38] ;  /* 0x00003838ff037984 */ /* 0x000ea20008000800 */
[----:B-1----:R-:W-:-:S05]  /*0830*/  IMAD.MOV.U32 R2, RZ, RZ, 0x7f ;  /* 0x0000007fff027424 */ /* 0x002fca00078e00ff */
[----:B--2---:R-:W-:-:S05]  /*0840*/  LOP3.LUT R2, R3, 0xff, R2, 0xb8, !PT ;  /* 0x000000ff03027812 */ /* 0x004fca00078eb802 */
[----:B------:R4:W-:Y:S02]  /*0850*/  STS [UR56+0x38], R2 ;  /* 0x00003802ff007988 */ /* 0x0009e40008000838 */
.L_x_18:
[----:B------:R-:W-:Y:S05]  /*0860*/  BSYNC B1 ;  /* 0x0000000000017941 */ /* 0x000fea0003800000 */
.L_x_17:
[----:B------:R1:W-:Y:S02]  /*0870*/  @!P2 STS [UR56+0x20], R9 ;  /* 0x00002009ff00a988 */ /* 0x0003e40008000838 */
.L_x_19:
[----:B------:R-:W-:Y:S05]  /*0880*/  BSYNC B2 ;  /* 0x0000000000027941 */ /* 0x000fea0003800000 */
.L_x_16:
[----:B------:R-:W-:Y:S05]  /*0890*/  WARPSYNC.ALL ;  /* 0x0000000000007948 */ /* 0x000fea0003800000 */
[----:B------:R-:W2:Y:S01]  /*08a0*/  LDC R5, c[0x0][0x22c] ;  /* 0x00008b00ff057b82 */ /* 0x000ea20000000800 */
[----:B------:R-:W-:Y:S01]  /*08b0*/  BSSY B2, `(.L_x_20) ;  /* 0x0000010000027945 */ /* 0x000fe20003800000 */
[----:B--2---:R-:W-:-:S05]  /*08c0*/  VIADD R5, R5, 0xffffffff ;  /* 0xffffffff05057836 */ /* 0x004fca0000000000 */
[----:B------:R2:W-:Y:S01]  /*08d0*/  @!P2 STS [UR56+0x24], R5 ;  /* 0x00002405ff00a988 */ /* 0x0005e20008000838 */
[----:B------:R-:W-:Y:S05]  /*08e0*/  @P2 BRA `(.L_x_21) ;  /* 0x0000000000302947 */ /* 0x000fea0003800000 */
[----:B------:R-:W2:Y:S01]  /*08f0*/  LDS R3, [UR56+0x34] ;  /* 0x00003438ff037984 */ /* 0x000ea20008000800 */
[----:B------:R-:W2:Y:S03]  /*0900*/  LDC.64 R10, c[0x0][0x240] ;  /* 0x00009000ff0a7b82 */ /* 0x000ea60000000a00 */
[----:B-1-34-:R-:W1:Y:S01]  /*0910*/  LDS R2, [UR56+0x1c] ;  /* 0x00001c38ff027984 */ /* 0x01ae620008000800 */
[C---:B--2---:R-:W-:Y:S01]  /*0920*/  SHF.L.U64.HI R8, R10.reuse, 0x1, R11 ;  /* 0x000000010a087819 */ /* 0x044fe2000001020b */
[----:B------:R-:W-:-:S03]  /*0930*/  IMAD.SHL.U32 R7, R10, 0x2, RZ ;  /* 0x000000020a077824 */ /* 0x000fc600078e00ff */
[--C-:B------:R-:W-:Y:S02]  /*0940*/  SHF.R.U32.HI R9, RZ, 0x4, R8.reuse ;  /* 0x00000004ff097819 */ /* 0x100fe40000011608 */
[----:B------:R-:W-:-:S05]  /*0950*/  SHF.R.U64 R7, R7, 0x4, R8 ;  /* 0x0000000407077819 */ /* 0x000fca0000001208 */
[----:B------:R2:W-:Y:S01]  /*0960*/  STS [UR56+0xc], R7 ;  /* 0x00000c07ff007988 */ /* 0x0005e20008000838 */
[----:B------:R-:W-:Y:S02]  /*0970*/  LOP3.LUT R3, R3, 0x7, RZ, 0xb8, !PT ;  /* 0x0000000703037812 */ /* 0x000fe400078eb8ff */
[----:B-1----:R-:W-:-:S03]  /*0980*/  LOP3.LUT R2, R2, 0xf, R9, 0xb8, !PT ;  /* 0x0000000f02027812 */ /* 0x002fc600078eb809 */
[----:B------:R2:W-:Y:S04]  /*0990*/  STS [UR56+0x34], R3 ;  /* 0x00003403ff007988 */ /* 0x0005e80008000838 */
[----:B------:R2:W-:Y:S02]  /*09a0*/  STS [UR56+0x1c], R2 ;  /* 0x00001c02ff007988 */ /* 0x0005e40008000838 */
.L_x_21:
[----:B------:R-:W-:Y:S05]  /*09b0*/  BSYNC B2 ;  /* 0x0000000000027941 */ /* 0x000fea0003800000 */
.L_x_20:
[----:B------:R-:W-:Y:S04]  /*09c0*/  BSSY B3, `(.L_x_22) ;  /* 0x000001a000037945 */ /* 0x000fe80003800000 */
[----:B------:R-:W-:Y:S04]  /*09d0*/  BSSY B2, `(.L_x_23) ;  /* 0x0000015000027945 */ /* 0x000fe80003800000 */
[----:B------:R-:W-:Y:S05]  /*09e0*/  @P2 BRA `(.L_x_24) ;  /* 0x0000000000202947 */ /* 0x000fea0003800000 */
[----:B-1234-:R-:W1:Y:S02]  /*09f0*/  LDS R2, [UR56+0x34] ;  /* 0x00003438ff027984 */ /* 0x01ee640008000800 */
[----:B-1----:R-:W-:-:S05]  /*0a00*/  LOP3.LUT R2, R2, 0x38, RZ, 0xb8, !PT ;  /* 0x0000003802027812 */ /* 0x002fca00078eb8ff */
[----:B------:R1:W-:Y:S01]  /*0a10*/  STS [UR56+0x34], R2 ;  /* 0x00003402ff007988 */ /* 0x0003e20008000838 */
[----:B------:R-:W-:Y:S05]  /*0a20*/  @P2 BRA `(.L_x_25) ;  /* 0x0000000000202947 */ /* 0x000fea0003800000 */
[----:B-1----:R-:W1:Y:S01]  /*0a30*/  LDS R2, [UR56+0x8] ;  /* 0x00000838ff027984 */ /* 0x002e620008000800 */
[----:B------:R-:W-:-:S05]  /*0a40*/  IMAD.MOV.U32 R3, RZ, RZ, 0x780 ;  /* 0x00000780ff037424 */ /* 0x000fca00078e00ff */
[----:B-1----:R-:W-:-:S05]  /*0a50*/  LOP3.LUT R2, R2, 0x500, R3, 0xd8, !PT ;  /* 0x0000050002027812 */ /* 0x002fca00078ed803 */
[----:B------:R1:W-:Y:S02]  /*0a60*/  STS [UR56+0x8], R2 ;  /* 0x00000802ff007988 */ /* 0x0003e40008000838 */
.L_x_24:
[----:B------:R-:W-:Y:S05]  /*0a70*/  @P2 BRA `(.L_x_26) ;  /* 0x0000000000282947 */ /* 0x000fea0003800000 */
[----:B-1234-:R-:W1:Y:S02]  /*0a80*/  LDS R2, [UR56+0x8] ;  /* 0x00000838ff027984 */ /* 0x01ee640008000800 */
[----:B-1----:R-:W-:-:S05]  /*0a90*/  LOP3.LUT R2, R2, 0x1800, RZ, 0xb8, !PT ;  /* 0x0000180002027812 */ /* 0x002fca00078eb8ff */
[----:B------:R2:W-:Y:S02]  /*0aa0*/  STS [UR56+0x8], R2 ;  /* 0x00000802ff007988 */ /* 0x0005e40008000838 */
.L_x_25:
[----:B------:R-:W-:Y:S05]  /*0ab0*/  @P2 BREAK B2 ;  /* 0x0000000000022942 */ /* 0x000fea0003800000 */
[----:B------:R-:W-:Y:S05]  /*0ac0*/  @P2 BRA `(.L_x_27) ;  /* 0x0000000000242947 */ /* 0x000fea0003800000 */
[----:B-12---:R-:W1:Y:S01]  /*0ad0*/  LDS R2, [UR56+0x8] ;  /* 0x00000838ff027984 */ /* 0x006e620008000800 */
[----:B------:R-:W-:-:S05]  /*0ae0*/  IMAD.MOV.U32 R3, RZ, RZ, 0x6000 ;  /* 0x00006000ff037424 */ /* 0x000fca00078e00ff */
[----:B-1----:R-:W-:-:S04]  /*0af0*/  LOP3.LUT R2, R2, 0x6000, R3, 0xd8, !PT ;  /* 0x0000600002027812 */ /* 0x002fc800078ed803 */
[----:B------:R-:W-:-:S05]  /*0b00*/  LOP3.LUT R2, R2, 0x400000, RZ, 0xb8, !PT ;  /* 0x0040000002027812 */ /* 0x000fca00078eb8ff */
[----:B------:R1:W-:Y:S02]  /*0b10*/  STS [UR56+0x8], R2 ;  /* 0x00000802ff007988 */ /* 0x0003e40008000838 */
.L_x_26:
[----:B------:R-:W-:Y:S05]  /*0b20*/  BSYNC B2 ;  /* 0x0000000000027941 */ /* 0x000fea0003800000 */
.L_x_23:
[----:B-1234-:R-:W1:Y:S02]  /*0b30*/  @!P2 LDS R2, [UR56+0x8] ;  /* 0x00000838ff02a984 */ /* 0x01ee640008000800 */
[----:B-1----:R-:W-:-:S05]  /*0b40*/  @!P2 LOP3.LUT R2, R2, 0x8000, RZ, 0xb8, !PT ;  /* 0x000080000202a812 */ /* 0x002fca00078eb8ff */
[----:B------:R3:W-:Y:S02]  /*0b50*/  @!P2 STS [UR56+0x8], R2 ;  /* 0x00000802ff00a988 */ /* 0x0007e40008000838 */
.L_x_27:
[----:B------:R-:W-:Y:S05]  /*0b60*/  BSYNC B3 ;  /* 0x0000000000037941 */ /* 0x000fea0003800000 */
.L_x_22:
[----:B------:R-:W-:Y:S05]  /*0b70*/  WARPSYNC.ALL ;  /* 0x0000000000007948 */ /* 0x000fea0003800000 */
[----:B------:R-:W-:-:S04]  /*0b80*/  UIADD3 UR7, UR8, 0x80, URZ ;  /* 0x0000008008077890 */ /* 0x000fc8000fffe03f */
[----:B------:R-:W-:-:S04]  /*0b90*/  UIADD3 UR6, UP0, UR7, UR48, URZ ;  /* 0x0000003007067290 */ /* 0x000fc8000ff1e03f */
[----:B------:R-:W-:Y:S01]  /*0ba0*/  ULEA.HI.X.SX32 UR7, UR7, UR49, 0x1, UP0 ;  /* 0x0000003107077291 */ /* 0x000fe200080f0e3f */
[----:B------:R-:W-:Y:S11]  /*0bb0*/  @P0 BRA `(.L_x_28) ;  /* 0x0000000000280947 */ /* 0x000ff60003800000 */
[----:B-123--:R-:W1:Y:S01]  /*0bc0*/  S2R R2, SR_LANEID ;  /* 0x0000000000027919 */ /* 0x00ee620000000000 */
[----:B------:R-:W-:Y:S05]  /*0bd0*/  WARPSYNC.ALL ;  /* 0x0000000000007948 */ /* 0x000fea0003800000 */
[----:B-1----:R-:W-:-:S05]  /*0be0*/  IMAD.SHL.U32 R8, R2, 0x4, RZ ;  /* 0x0000000402087824 */ /* 0x002fca00078e00ff */
[----:B------:R-:W1:Y:S01]  /*0bf0*/  LDS R7, [R8+UR56] ;  /* 0x0000003808077984 */ /* 0x000e620008000800 */
[----:B------:R-:W-:-:S05]  /*0c00*/  IADD3 R2, P1, R8, UR6, RZ ;  /* 0x0000000608027c10 */ /* 0x000fca000ff3e0ff */
[----:B------:R-:W-:-:S05]  /*0c10*/  IMAD.X R3, RZ, RZ, UR7, P1 ;  /* 0x00000007ff037e24 */ /* 0x000fca00088e06ff */
[----:B-1----:R4:W2:Y:S01]  /*0c20*/  ATOMG.E.EXCH.STRONG.GPU PT, RZ, [R2], R7 ;  /* 0x0000000702ff73a8 */ /* 0x0028a200041ee100 */
[----:B------:R-:W-:-:S04]  /*0c30*/  DEPBAR {5,4,3,2,1,0} ;  /* 0x0000003f0000791a */ /* 0x000fc80000000000 */
[----:B------:R4:W-:Y:S01]  /*0c40*/  UTMACCTL.IV [UR6] ;  /* 0x00000000060079b9 */ /* 0x0009e20008000000 */
[----:B------:R-:W-:Y:S01]  /*0c50*/  NOP ;  /* 0x0000000000007918 */ /* 0x000fe20000000000 */
.L_x_28:
[----:B------:R-:W-:Y:S05]  /*0c60*/  @P0 BRA `(.L_x_29) ;  /* 0x00000000000c0947 */ /* 0x000fea0003800000 */
[----:B------:R0:W-:Y:S01]  /*0c70*/  UTMACMDFLUSH ;  /* 0x00000000000079b7 */ /* 0x0001e20000000000 */
[----:B------:R-:W-:Y:S05]  /*0c80*/  @P0 BRA `(.L_x_29) ;  /* 0x0000000000040947 */ /* 0x000fea0003800000 */
[----:B------:R-:W-:-:S04]  /*0c90*/  DEPBAR.LE SB0, 0x0 ;  /* 0x000080000000791a */ /* 0x000fc80000000000 */
.L_x_29:
[----:B------:R-:W-:Y:S05]  /*0ca0*/  WARPSYNC.ALL ;  /* 0x0000000000007948 */ /* 0x000fea0003800000 */
[----:B--2---:R-:W-:Y:S06]  /*0cb0*/  BAR.SYNC.DEFER_BLOCKING 0x0 ;  /* 0x0000000000007b1d */ /* 0x004fec0000010000 */
[----:B------:R-:W-:Y:S02]  /*0cc0*/  BSSY B3, `(.L_x_30) ;  /* 0x000000b000037945 */ /* 0x000fe40003800000 */
[----:B------:R-:W-:Y:S06]  /*0cd0*/  BAR.SYNC.DEFER_BLOCKING 0x0 ;  /* 0x0000000000007b1d */ /* 0x000fec0000010000 */
[----:B------:R2:W-:Y:S01]  /*0ce0*/  @!P0 STS [R12], RZ ;  /* 0x000000ff0c008388 */ /* 0x0005e20000000800 */
[----:B------:R-:W-:Y:S01]  /*0cf0*/  NOP ;  /* 0x0000000000007918 */ /* 0x000fe20000000000 */
[----:B------:R-:W-:Y:S05]  /*0d00*/  @P2 BRA `(.L_x_31) ;  /* 0x0000000000182947 */ /* 0x000fea0003800000 */
[----:B-1-34-:R-:W1:Y:S01]  /*0d10*/  LDS R2, [UR56+0x8] ;  /* 0x00000838ff027984 */ /* 0x01ae620008000800 */
[----:B------:R-:W3:Y:S01]  /*0d20*/  LDC.64 R8, c[0x0][0x220] ;  /* 0x00008800ff087b82 */ /* 0x000ee20000000a00 */
[----:B------:R-:W-:Y:S02]  /*0d30*/  IMAD.MOV.U32 R3, RZ, RZ, 0x70 ;  /* 0x00000070ff037424 */ /* 0x000fe400078e00ff */
[----:B---3--:R3:W-:Y:S03]  /*0d40*/  STS.64 [UR56], R8 ;  /* 0x00000008ff007988 */ /* 0x0087e60008000a38 */
[----:B-1----:R-:W-:-:S05]  /*0d50*/  LOP3.LUT R2, R2, 0x10, R3, 0xd8, !PT ;  /* 0x0000001002027812 */ /* 0x002fca00078ed803 */
[----:B------:R3:W-:Y:S02]  /*0d60*/  STS [UR56+0x8], R2 ;  /* 0x00000802ff007988 */ /* 0x0007e40008000838 */
.L_x_31:
[----:B----4-:R-:W-:Y:S05]  /*0d70*/  BSYNC B3 ;  /* 0x0000000000037941 */ /* 0x010fea0003800000 */
.L_x_30:
[----:B------:R-:W-:Y:S04]  /*0d80*/  BSSY B4, `(.L_x_32) ;  /* 0x0000011000047945 */ /* 0x000fe80003800000 */
[----:B------:R-:W-:Y:S04]  /*0d90*/  BSSY B3, `(.L_x_33) ;  /* 0x000000e000037945 */ /* 0x000fe80003800000 */
[----:B------:R-:W-:Y:S05]  /*0da0*/  @P2 BRA `(.L_x_34) ;  /* 0x0000000000242947 */ /* 0x000fea0003800000 */
[----:B-1-3--:R-:W1:Y:S01]  /*0db0*/  LDS R2, [UR56+0x34] ;  /* 0x00003438ff027984 */ /* 0x00ae620008000800 */
[----:B------:R-:W-:-:S05]  /*0dc0*/  IMAD.MOV.U32 R3, RZ, RZ, 0x3f000000 ;  /* 0x3f000000ff037424 */ /* 0x000fca00078e00ff */
[----:B-1----:R-:W-:-:S05]  /*0dd0*/  LOP3.LUT R2, R2, 0xff000000, R3, 0xb8, !PT ;  /* 0xff00000002027812 */ /* 0x002fca00078eb803 */
[----:B------:R1:W-:Y:S01]  /*0de0*/  STS [UR56+0x34], R2 ;  /* 0x00003402ff007988 */ /* 0x0003e20008000838 */
[----:B------:R-:W-:Y:S05]  /*0df0*/  @P2 BRA `(.L_x_35) ;  /* 0x00000000001c2947 */ /* 0x000fea0003800000 */
[----:B-1----:R-:W1:Y:S01]  /*0e00*/  LDS R2, [UR56+0x38] ;  /* 0x00003838ff027984 */ /* 0x002e620008000800 */
[----:B------:R-:W-:-:S05]  /*0e10*/  IMAD.MOV.U32 R3, RZ, RZ, 0xff ;  /* 0x000000ffff037424 */ /* 0x000fca00078e00ff */
[----:B-1----:R-:W-:-:S05]  /*0e20*/  LOP3.LUT R2, R2, 0xff, R3, 0xb8, !PT ;  /* 0x000000ff02027812 */ /* 0x002fca00078eb803 */
[----:B------:R4:W-:Y:S02]  /*0e30*/  STS [UR56+0x38], R2 ;  /* 0x00003802ff007988 */ /* 0x0009e40008000838 */
.L_x_34:
[----:B------:R-:W-:Y:S05]  /*0e40*/  @P2 BREAK B3 ;  /* 0x0000000000032942 */ /* 0x000fea0003800000 */
[----:B------:R-:W-:Y:S05]  /*0e50*/  @P2 BRA `(.L_x_36) ;  /* 0x00000000000c2947 */ /* 0x000fea0003800000 */
[----:B------:R1:W-:Y:S02]  /*0e60*/  STS [UR56+0x20], R5 ;  /* 0x00002005ff007988 */ /* 0x0003e40008000838 */
.L_x_35:
[----:B------:R-:W-:Y:S05]  /*0e70*/  BSYNC B3 ;  /* 0x0000000000037941 */ /* 0x000fea0003800000 */
.L_x_33:
[----:B------:R1:W-:Y:S02]  /*0e80*/  @!P2 STS [UR56+0x24], R4 ;  /* 0x00002404ff00a988 */ /* 0x0003e40008000838 */
.L_x_36:
[----:B------:R-:W-:Y:S05]  /*0e90*/  BSYNC B4 ;  /* 0x0000000000047941 */ /* 0x000fea0003800000 */
.L_x_32:
[----:B------:R-:W-:Y:S05]  /*0ea0*/  WARPSYNC.ALL ;  /* 0x0000000000007948 */ /* 0x000fea0003800000 */
[----:B------:R-:W-:Y:S04]  /*0eb0*/  BSSY B4, `(.L_x_37) ;  /* 0x000000e000047945 */ /* 0x000fe80003800000 */
[----:B------:R-:W-:Y:S05]  /*0ec0*/  @P2 BRA `(.L_x_38) ;  /* 0x0000000000302947 */ /* 0x000fea0003800000 */
[----:B------:R-:W5:Y:S01]  /*0ed0*/  LDS R3, [UR56+0x34] ;  /* 0x00003438ff037984 */ /* 0x000f620008000800 */
[----:B-1----:R-:W1:Y:S03]  /*0ee0*/  LDC.64 R4, c[0x0][0x248] ;  /* 0x00009200ff047b82 */ /* 0x002e660000000a00 */
[----:B---34-:R-:W3:Y:S01]  /*0ef0*/  LDS R2, [UR56+0x1c] ;  /* 0x00001c38ff027984 */ /* 0x018ee20008000800 */
[C---:B-1----:R-:W-:Y:S01]  /*0f00*/  SHF.L.U64.HI R5, R4.reuse, 0x1, R5 ;  /* 0x0000000104057819 */ /* 0x042fe20000010205 */
[----:B------:R-:W-:-:S03]  /*0f10*/  IMAD.SHL.U32 R4, R4, 0x2, RZ ;  /* 0x0000000204047824 */ /* 0x000fc600078e00ff */
[--C-:B------:R-:W-:Y:S02]  /*0f20*/  SHF.R.U32.HI R7, RZ, 0x4, R5.reuse ;  /* 0x00000004ff077819 */ /* 0x100fe40000011605 */
[----:B------:R-:W-:-:S05]  /*0f30*/  SHF.R.U64 R4, R4, 0x4, R5 ;  /* 0x0000000404047819 */ /* 0x000fca0000001205 */
[----:B------:R1:W-:Y:S01]  /*0f40*/  STS [UR56+0xc], R4 ;  /* 0x00000c04ff007988 */ /* 0x0003e20008000838 */
[----:B-----5:R-:W-:Y:S02]  /*0f50*/  LOP3.LUT R3, R3, 0x7, RZ, 0xb8, !PT ;  /* 0x0000000703037812 */ /* 0x020fe400078eb8ff */
[----:B---3--:R-:W-:-:S03]  /*0f60*/  LOP3.LUT R2, R2, 0xf, R7, 0xb8, !PT ;  /* 0x0000000f02027812 */ /* 0x008fc600078eb807 */
[----:B------:R1:W-:Y:S04]  /*0f70*/  STS [UR56+0x34], R3 ;  /* 0x00003403ff007988 */ /* 0x0003e80008000838 */
[----:B------:R1:W-:Y:S02]  /*0f80*/  STS [UR56+0x1c], R2 ;  /* 0x00001c02ff007988 */ /* 0x0003e40008000838 */
.L_x_38:
[----:B------:R-:W-:Y:S05]  /*0f90*/  BSYNC B4 ;  /* 0x0000000000047941 */ /* 0x000fea0003800000 */
.L_x_37:
        /* <DEDUP_REMOVED lines=11> */
.L_x_41:
[----:B------:R-:W-:Y:S05]  /*1050*/  @P2 BRA `(.L_x_43) ;  /* 0x0000000000282947 */ /* 0x000fea0003800000 */
[----:B-1-34-:R-:W1:Y:S02]  /*1060*/  LDS R2, [UR56+0x8] ;  /* 0x00000838ff027984 */ /* 0x01ae640008000800 */
[----:B-1----:R-:W-:-:S05]  /*1070*/  LOP3.LUT R2, R2, 0x1800, RZ, 0xb8, !PT ;  /* 0x0000180002027812 */ /* 0x002fca00078eb8ff */
[----:B------:R3:W-:Y:S02]  /*1080*/  STS [UR56+0x8], R2 ;  /* 0x00000802ff007988 */ /* 0x0007e40008000838 */
.L_x_42:
[----:B------:R-:W-:Y:S05]  /*1090*/  @P2 BREAK B5 ;  /* 0x0000000000052942 */ /* 0x000fea0003800000 */
[----:B------:R-:W-:Y:S05]  /*10a0*/  @P2 BRA `(.L_x_44) ;  /* 0x0000000000242947 */ /* 0x000fea0003800000 */
[----:B-1-3--:R-:W1:Y:S01]  /*10b0*/  LDS R2, [UR56+0x8] ;  /* 0x00000838ff027984 */ /* 0x00ae620008000800 */
[----:B------:R-:W-:-:S05]  /*10c0*/  IMAD.MOV.U32 R3, RZ, RZ, 0x6000 ;  /* 0x00006000ff037424 */ /* 0x000fca00078e00ff */
[----:B-1----:R-:W-:-:S04]  /*10d0*/  LOP3.LUT R2, R2, 0x6000, R3, 0xd8, !PT ;  /* 0x0000600002027812 */ /* 0x002fc800078ed803 */
[----:B------:R-:W-:-:S05]  /*10e0*/  LOP3.LUT R2, R2, 0x400000, RZ, 0xb8, !PT ;  /* 0x0040000002027812 */ /* 0x000fca00078eb8ff */
[----:B------:R1:W-:Y:S02]  /*10f0*/  STS [UR56+0x8], R2 ;  /* 0x00000802ff007988 */ /* 0x0003e40008000838 */
.L_x_43:
[----:B------:R-:W-:Y:S05]  /*1100*/  BSYNC B5 ;  /* 0x0000000000057941 */ /* 0x000fea0003800000 */
.L_x_40:
[----:B-1-34-:R-:W1:Y:S02]  /*1110*/  @!P2 LDS R2, [UR56+0x8] ;  /* 0x00000838ff02a984 */ /* 0x01ae640008000800 */
[----:B-1----:R-:W-:-:S05]  /*1120*/  @!P2 LOP3.LUT R2, R2, 0x8000, RZ, 0xb8, !PT ;  /* 0x000080000202a812 */ /* 0x002fca00078eb8ff */
[----:B------:R4:W-:Y:S02]  /*1130*/  @!P2 STS [UR56+0x8], R2 ;  /* 0x00000802ff00a988 */ /* 0x0009e40008000838 */
.L_x_44:
[----:B------:R-:W-:Y:S05]  /*1140*/  BSYNC B4 ;  /* 0x0000000000047941 */ /* 0x000fea0003800000 */
.L_x_39:
[----:B------:R-:W-:Y:S05]  /*1150*/  WARPSYNC.ALL ;  /* 0x0000000000007948 */ /* 0x000fea0003800000 */
[----:B------:R-:W-:Y:S01]  /*1160*/  UIADD3 UR8, UR8, 0x100, URZ ;  /* 0x0000010008087890 */ /* 0x000fe2000fffe03f */
[----:B------:R-:W-:Y:S01]  /*1170*/  ISETP.GE.AND P1, PT, R13, 0x1, PT ;  /* 0x000000010d00780c */ /* 0x000fe20003f26270 */
[----:B------:R-:W-:Y:S01]  /*1180*/  IMAD.MOV.U32 R88, RZ, RZ, RZ ;  /* 0x000000ffff587224 */ /* 0x000fe200078e00ff */
[----:B------:R-:W-:Y:S01]  /*1190*/  SHF.R.U32.HI R7, RZ, 0x5, R0 ;  /* 0x00000005ff077819 */ /* 0x000fe20000011600 */
[----:B------:R-:W-:-:S04]  /*11a0*/  UIADD3 UR48, UP0, UR8, UR48, URZ ;  /* 0x0000003008307290 */ /* 0x000fc8000ff1e03f */
[----:B------:R-:W-:Y:S01]  /*11b0*/  ULEA.HI.X.SX32 UR49, UR8, UR49, 0x1, UP0 ;  /* 0x0000003108317291 */ /* 0x000fe200080f0e3f */
[----:B------:R-:W-:Y:S11]  /*11c0*/  @P0 BRA `(.L_x_45) ;  /* 0x0000000000280947 */ /* 0x000ff60003800000 */
[----:B-1-34-:R-:W1:Y:S01]  /*11d0*/  S2R R2, SR_LANEID ;  /* 0x0000000000027919 */ /* 0x01ae620000000000 */
[----:B------:R-:W-:Y:S05]  /*11e0*/  WARPSYNC.ALL ;  /* 0x0000000000007948 */ /* 0x000fea0003800000 */
[----:B-1----:R-:W-:-:S05]  /*11f0*/  IMAD.SHL.U32 R4, R2, 0x4, RZ ;  /* 0x0000000402047824 */ /* 0x002fca00078e00ff */
[----:B------:R-:W1:Y:S01]  /*1200*/  LDS R5, [R4+UR56] ;  /* 0x0000003804057984 */ /* 0x000e620008000800 */
[----:B------:R-:W-:-:S05]  /*1210*/  IADD3 R2, P3, R4, UR48, RZ ;  /* 0x0000003004027c10 */ /* 0x000fca000ff7e0ff */
[----:B------:R-:W-:-:S05]  /*1220*/  IMAD.X R3, RZ, RZ, UR49, P3 ;  /* 0x00000031ff037e24 */ /* 0x000fca00098e06ff */
[----:B-1----:R1:W3:Y:S01]  /*1230*/  ATOMG.E.EXCH.STRONG.GPU PT, RZ, [R2], R5 ;  /* 0x0000000502ff73a8 */ /* 0x0022e200041ee100 */
[----:B------:R-:W-:-:S04]  /*1240*/  DEPBAR {5,4,3,2,1,0} ;  /* 0x0000003f0000791a */ /* 0x000fc80000000000 */
[----:B------:R1:W-:Y:S01]  /*1250*/  UTMACCTL.IV [UR48] ;  /* 0x00000000300079b9 */ /* 0x0003e20008000000 */
[----:B------:R-:W-:Y:S01]  /*1260*/  NOP ;  /* 0x0000000000007918 */ /* 0x000fe20000000000 */
.L_x_45:
[----:B------:R-:W-:Y:S05]  /*1270*/  @P0 BRA `(.L_x_46) ;  /* 0x00000000000c0947 */ /* 0x000fea0003800000 */
[----:B------:R0:W-:Y:S01]  /*1280*/  UTMACMDFLUSH ;  /* 0x00000000000079b7 */ /* 0x0001e20000000000 */
[----:B------:R-:W-:Y:S05]  /*1290*/  @P0 BRA `(.L_x_46) ;  /* 0x0000000000040947 */ /* 0x000fea0003800000 */
[----:B------:R-:W-:-:S04]  /*12a0*/  DEPBAR.LE SB0, 0x0 ;  /* 0x000080000000791a */ /* 0x000fc80000000000 */
.L_x_46:
[----:B------:R-:W-:Y:S05]  /*12b0*/  WARPSYNC.ALL ;  /* 0x0000000000007948 */ /* 0x000fea0003800000 */
[----:B---3--:R-:W-:Y:S01]  /*12c0*/  BAR.SYNC.DEFER_BLOCKING 0x0 ;  /* 0x0000000000007b1d */ /* 0x008fe20000010000 */
[----:B------:R-:W-:Y:S01]  /*12d0*/  R2UR UR54, R7 ;  /* 0x00000000073672ca */ /* 0x000fe200000e0000 */
[----:B------:R-:W-:Y:S01]  /*12e0*/  USHF.L.U32 UR15, UR51, 0x8, URZ ;  /* 0x00000008330f7899 */ /* 0x000fe2000800063f */
[----:B------:R-:W-:Y:S01]  /*12f0*/  IMAD.MOV.U32 R89, RZ, RZ, RZ ;  /* 0x000000ffff597224 */ /* 0x000fe200078e00ff */
[----:B------:R-:W-:Y:S02]  /*1300*/  CS2R R90, SRZ ;  /* 0x00000000005a7805 */ /* 0x000fe4000001ff00 */
[----:B------:R-:W-:Y:S01]  /*1310*/  CS2R R92, SRZ ;  /* 0x00000000005c7805 */ /* 0x000fe2000001ff00 */
[----:B------:R-:W-:Y:S01]  /*1320*/  VOTEU.ALL UP0, P2 ;  /* 0x00000000003f7886 */ /* 0x000fe20001000000 */
[----:B------:R-:W-:Y:S01]  /*1330*/  UMOV UR8, 0x1 ;  /* 0x0000000100087882 */ /* 0x000fe20000000000 */
[----:B------:R-:W-:Y:S01]  /*1340*/  VOTEU.ALL UP1, P2 ;  /* 0x00000000003f7886 */ /* 0x000fe20001020000 */
[----:B------:R-:W-:Y:S01]  /*1350*/  VOTEU.ALL UP2, P2 ;  /* 0x00000000003f7886 */ /* 0x000fe20001040000 */
[----:B------:R-:W-:Y:S01]  /*1360*/  CS2R R94, SRZ ;  /* 0x00000000005e7805 */ /* 0x000fe2000001ff00 */
[----:B------:R-:W-:-:S04]  /*1370*/  @!UP0 UIADD3 UR10, -UR8, 0x100000, URZ ;  /* 0x00100000080a8890 */ /* 0x000fc8000fffe13f */
[----:B------:R-:W-:Y:S02]  /*1380*/  @!UP0 USHF.L.U32 UR11, UR10, 0xb, URZ ;  /* 0x0000000b0a0b8899 */ /* 0x000fe4000800063f */
[----:B------:R-:W-:Y:S01]  /*1390*/  @!UP0 USHF.L.U32 UR10, UR10, 0x1, URZ ;  /* 0x000000010a0a8899 */ /* 0x000fe2000800063f */
        /* <DEDUP_REMOVED lines=9> */
[----:B------:R-:W-:Y:S01]  /*1430*/  VOTEU.ALL UP0, P2 ;  /* 0x00000000003f7886 */ /* 0x000fe20001000000 */
[----:B------:R-:W-:Y:S02]  /*1440*/  CS2R R102, SRZ ;  /* 0x0000000000667805 */ /* 0x000fe4000001ff00 */
[----:B------:R-:W-:Y:S02]  /*1450*/  CS2R R104, SRZ ;  /* 0x0000000000687805 */ /* 0x000fe4000001ff00 */
[----:B------:R-:W-:Y:S02]  /*1460*/  CS2R R106, SRZ ;  /* 0x00000000006a7805 */ /* 0x000fe4000001ff00 */
[----:B------:R-:W-:-:S02]  /*1470*/  CS2R R108, SRZ ;  /* 0x00000000006c7805 */ /* 0x000fc4000001ff00 */
[----:B------:R-:W-:Y:S02]  /*1480*/  CS2R R110, SRZ ;  /* 0x00000000006e7805 */ /* 0x000fe4000001ff00 */
[----:B------:R-:W-:Y:S01]  /*1490*/  CS2R R112, SRZ ;  /* 0x0000000000707805 */ /* 0x000fe2000001ff00 */
[----:B------:R-:W3:Y:S02]  /*14a0*/  FENCE.VIEW.ASYNC.S ;  /* 0x00000000000073c6 */ /* 0x000ee40000000000 */
[----:B---3--:R3:W4:Y:S02]  /*14b0*/  @!UP0 SYNCS.EXCH.64 URZ, [UR56+0x48000], UR10 ;  /* 0x0480000a383f85b2 */ /* 0x0087240008000100 */
[----:B----4-:R-:W-:Y:S01]  /*14c0*/  BAR.SYNC.DEFER_BLOCKING 0x0 ;  /* 0x0000000000007b1d */ /* 0x010fe20000010000 */
[----:B------:R-:W-:Y:S02]  /*14d0*/  CS2R R114, SRZ ;  /* 0x0000000000727805 */ /* 0x000fe4000001ff00 */
[----:B------:R-:W-:-:S02]  /*14e0*/  CS2R R116, SRZ ;  /* 0x0000000000747805 */ /* 0x000fc4000001ff00 */
[----:B------:R-:W-:Y:S02]  /*14f0*/  CS2R R118, SRZ ;  /* 0x0000000000767805 */ /* 0x000fe4000001ff00 */
[----:B------:R-:W-:Y:S02]  /*1500*/  CS2R R120, SRZ ;  /* 0x0000000000787805 */ /* 0x000fe4000001ff00 */
[----:B------:R-:W-:Y:S02]  /*1510*/  CS2R R122, SRZ ;  /* 0x00000000007a7805 */ /* 0x000fe4000001ff00 */
[----:B------:R-:W-:Y:S02]  /*1520*/  CS2R R124, SRZ ;  /* 0x00000000007c7805 */ /* 0x000fe4000001ff00 */
[----:B------:R-:W-:Y:S02]  /*1530*/  CS2R R126, SRZ ;  /* 0x00000000007e7805 */ /* 0x000fe4000001ff00 */
[----:B------:R-:W-:-:S02]  /*1540*/  CS2R R128, SRZ ;  /* 0x0000000000807805 */ /* 0x000fc4000001ff00 */
[----:B------:R-:W-:Y:S02]  /*1550*/  CS2R R130, SRZ ;  /* 0x0000000000827805 */ /* 0x000fe4000001ff00 */
[----:B------:R-:W-:Y:S01]  /*1560*/  CS2R R132, SRZ ;  /* 0x0000000000847805 */ /* 0x000fe2000001ff00 */
[----:B---3--:R-:W-:Y:S01]  /*1570*/  USHF.L.U32 UR11, UR50, 0x7, URZ ;  /* 0x00000007320b7899 */ /* 0x008fe2000800063f */
[----:B------:R-:W-:Y:S02]  /*1580*/  CS2R R134, SRZ ;  /* 0x0000000000867805 */ /* 0x000fe4000001ff00 */
[----:B------:R-:W-:Y:S02]  /*1590*/  CS2R R136, SRZ ;  /* 0x0000000000887805 */ /* 0x000fe4000001ff00 */
        /* <DEDUP_REMOVED lines=10> */
[----:B------:R3:W4:Y:S02]  /*1640*/  @!UP1 SYNCS.EXCH.64 URZ, [UR56+0x48008], UR12 ;  /* 0x0480080c383f95b2 */ /* 0x0007240008000100 */
[----:B----4-:R-:W-:Y:S01]  /*1650*/  BAR.SYNC.DEFER_BLOCKING 0x0 ;  /* 0x0000000000007b1d */ /* 0x010fe20000010000 */
        /* <DEDUP_REMOVED lines=23> */
[----:B------:R3:W4:Y:S01]  /*17d0*/  @!UP2 SYNCS.EXCH.64 URZ, [UR56+0x48010], UR8 ;  /* 0x04801008383fa5b2 */ /* 0x0007220008000100 */
[----:B------:R-:W-:Y:S02]  /*17e0*/  CS2R R76, SRZ ;  /* 0x00000000004c7805 */ /* 0x000fe4000001ff00 */
[----:B------:R-:W-:Y:S02]  /*17f0*/  CS2R R78, SRZ ;  /* 0x00000000004e7805 */ /* 0x000fe4000001ff00 */
[----:B------:R-:W-:Y:S02]  /*1800*/  CS2R R80, SRZ ;  /* 0x0000000000507805 */ /* 0x000fe4000001ff00 */
[----:B------:R-:W-:-:S02]  /*1810*/  CS2R R82, SRZ ;  /* 0x0000000000527805 */ /* 0x000fc4000001ff00 */
[----:B------:R-:W-:Y:S02]  /*1820*/  CS2R R84, SRZ ;  /* 0x0000000000547805 */ /* 0x000fe4000001ff00 */
[----:B------:R-:W-:Y:S01]  /*1830*/  CS2R R86, SRZ ;  /* 0x0000000000567805 */ /* 0x000fe2000001ff00 */
[----:B------:R-:W-:Y:S06]  /*1840*/  @!P1 BRA `(.L_x_47) ;  /* 0x0000000800989947 */ /* 0x000fec0003800000 */
        /* <DEDUP_REMOVED lines=63> */
[----:B------:R-:W-:Y:S01]  /*1c40*/  CS2R R86, SRZ ;  /* 0x0000000000567805 */ /* 0x000fe2000001ff00 */
[----:B------:R-:W-:Y:S01]  /*1c50*/  UMOV UR53, URZ ;  /* 0x0000003f00357c82 */ /* 0x000fe20008000000 */
[----:B------:R-:W-:-:S05]  /*1c60*/  UMOV UR52, URZ ;  /* 0x0000003f00347c82 */ /* 0x000fca0008000000 */
.L_x_49:
[----:B----4-:R-:W-:Y:S01]  /*1c70*/  BAR.SYNC.DEFER_BLOCKING 0x0 ;  /* 0x0000000000007b1d */ /* 0x010fe20000010000 */
[----:B------:R-:W-:Y:S01]  /*1c80*/  ULEA UR23, UR53, UR56, 0x3 ;  /* 0x0000003835177291 */ /* 0x000fe2000f8e183f */
[----:B-1----:R-:W-:Y:S01]  /*1c90*/  @!P2 IMAD.MOV.U32 R3, RZ, RZ, 0x18000 ;  /* 0x00018000ff03a424 */ /* 0x002fe200078e00ff */
[----:B------:R-:W-:Y:S01]  /*1ca0*/  ELECT P0, URZ, PT ;  /* 0x00000000003f782f */ /* 0x000fe20003800000 */
[----:B------:R-:W-:Y:S01]  /*1cb0*/  IMAD.U32 R2, RZ, RZ, UR55 ;  /* 0x00000037ff027e24 */ /* 0x000fe2000f8e00ff */
[----:B------:R-:W-:Y:S02]  /*1cc0*/  ULEA UR21, UR53, UR56, 0x10 ;  /* 0x0000003835157291 */ /* 0x000fe4000f8e803f */
[----:B------:R-:W-:Y:S01]  /*1cd0*/  ISETP.LT.U32.AND P0, PT, R6, 0x40, P0 ;  /* 0x000000400600780c */ /* 0x000fe20000701070 */
[----:B---3--:R-:W-:Y:S01]  /*1ce0*/  ULOP3.LUT UR9, UR54, 0x1, URZ, 0xc0, !UPT ;  /* 0x0000000136097892 */ /* 0x008fe2000f8ec03f */
[----:B------:R-:W-:Y:S02]  /*1cf0*/  SHF.L.U32 R2, R2, 0x1f, RZ ;  /* 0x0000001f02027819 */ /* 0x000fe400000006ff */
[----:B------:R-:W-:Y:S01]  /*1d00*/  ELECT P1, URZ, PT ;  /* 0x00000000003f782f */ /* 0x000fe20003820000 */
[----:B------:R-:W-:-:S02]  /*1d10*/  ULEA UR12, UR9, UR21, 0xf ;  /* 0x00000015090c7291 */ /* 0x000fc4000f8e783f */
[----:B------:R-:W-:Y:S01]  /*1d20*/  ULEA UR14, UR9, UR52, 0x6 ;  /* 0x00000034090e7291 */ /* 0x000fe2000f8e303f */
[----:B------:R-:W-:Y:S01]  /*1d30*/  ISETP.LT.U32.AND P1, PT, R6, 0x40, P1 ;  /* 0x000000400600780c */ /* 0x000fe20000f21070 */
[----:B------:R-:W-:Y:S02]  /*1d40*/  ULEA UR8, UR53, UR56, 0xf ;  /* 0x0000003835087291 */ /* 0x000fe4000f8e783f */
[----:B------:R-:W-:Y:S02]  /*1d50*/  USHF.L.U32 UR20, UR54, 0x7, URZ ;  /* 0x0000000736147899 */ /* 0x000fe4000800063f */
[----:B------:R-:W-:Y:S01]  /*1d60*/  VOTEU.ANY UP0, P0 ;  /* 0x00000000003f7886 */ /* 0x000fe20000000100 */
[----:B------:R-:W-:Y:S01]  /*1d70*/  VOTEU.ANY UP2, P0 ;  /* 0x00000000003f7886 */ /* 0x000fe20000040100 */
[----:B------:R-:W-:Y:S01]  /*1d80*/  UIADD3 UR22, UR8, 0x30000, URZ ;  /* 0x0003000008167890 */ /* 0x000fe2000fffe03f */
[----:B------:R1:W-:Y:S01]  /*1d90*/  @!P2 SYNCS.ARRIVE.TRANS64 RZ, [UR23+0x48000], R3 ;  /* 0x04800003ffffa9a7 */ /* 0x0003e20008000017 */
[----:B------:R3:W-:Y:S06]  /*1da0*/  MEMBAR.ALL.CTA ;  /* 0x0000000000007992 */ /* 0x0007ec0000008000 */
[----:B---3--:R-:W3:Y:S01]  /*1db0*/  FENCE.VIEW.ASYNC.S ;  /* 0x00000000000073c6 */ /* 0x008ee20000000000 */
[----:B------:R-:W-:Y:S01]  /*1dc0*/  @UP0 UIADD3 UR13, UR23, 0x48000, URZ ;  /* 0x00048000170d0890 */ /* 0x000fe2000fffe03f */
[----:B------:R-:W-:Y:S01]  /*1dd0*/  @UP0 UMOV UR16, UR4 ;  /* 0x0000000400100c82 */ /* 0x000fe20008000000 */
[----:B------:R-:W-:Y:S01]  /*1de0*/  @UP0 UMOV UR17, UR5 ;  /* 0x0000000500110c82 */ /* 0x000fe20008000000 */
[----:B---3--:R-:W-:Y:S01]  /*1df0*/  VOTEU.ANY UP1, P1 ;  /* 0x00000000003f7886 */ /* 0x008fe20000820100 */
[----:B------:R-:W-:Y:S01]  /*1e00*/  ULEA UR8, UR9, UR22, 0xe ;  /* 0x0000001609087291 */ /* 0x000fe2000f8e703f */
[----:B------:R-:W-:Y:S01]  /*1e10*/  VOTEU.ANY UP3, P1 ;  /* 0x00000000003f7886 */ /* 0x000fe20000860100 */
[----:B------:R-:W-:-:S02]  /*1e20*/  UMOV UR10, UR14 ;  /* 0x0000000e000a7c82 */ /* 0x000fc40008000000 */
[----:B------:R-:W-:Y:S01]  /*1e30*/  @UP1 UIADD3 UR9, UR23, 0x48000, URZ ;  /* 0x0004800017091890 */ /* 0x000fe2000fffe03f */
[----:B------:R-:W-:Y:S01]  /*1e40*/  @UP1 UMOV UR18, UR6 ;  /* 0x0000000600121c82 */ /* 0x000fe20008000000 */
[----:B------:R-:W-:Y:S01]  /*1e50*/  @UP1 UMOV UR19, UR7 ;  /* 0x0000000700131c82 */ /* 0x000fe20008000000 */
[----:B------:R-:W-:Y:S02]  /*1e60*/  ULOP3.LUT UR20, UR20, 0x200, URZ, 0xc0, !UPT ;  /* 0x0000020014147892 */ /* 0x000fe4000f8ec03f */
[----:B------:R-:W-:Y:S02]  /*1e70*/  USHF.R.U32.HI UR46, URZ, 0x4, UR22 ;  /* 0x000000043f2e7899 */ /* 0x000fe40008011616 */
[----:B------:R-:W-:Y:S02]  /*1e80*/  ULEA.HI UR20, UR21, UR20, URZ, 0x1c ;  /* 0x0000001415147291 */ /* 0x000fe4000f8fe03f */
[----:B------:R-:W-:Y:S02]  /*1e90*/  USGXT.U32 UR46, UR46, 0xe ;  /* 0x0000000e2e2e789a */ /* 0x000fe40008000000 */
[----:B------:R-:W-:Y:S01]  /*1ea0*/  ULOP3.LUT UR44, UR20, 0x3fff, URZ, 0xc0, !UPT ;  /* 0x00003fff142c7892 */ /* 0x000fe2000f8ec03f */
[----:B------:R-:W-:Y:S06]  /*1eb0*/  BAR.SYNC.DEFER_BLOCKING 0x0 ;  /* 0x0000000000007b1d */ /* 0x000fec0000010000 */
[----:B------:R-:W-:Y:S01]  /*1ec0*/  UMOV UR47, 0x40000040 ;  /* 0x40000040002f7882 */ /* 0x000fe20000000000 */
[----:B------:R-:W-:Y:S01]  /*1ed0*/  UMOV UR45, 0x40000040 ;  /* 0x40000040002d7882 */ /* 0x000fe20000000000 */
[----:B------:R1:W-:Y:S01]  /*1ee0*/  @UP2 UTMALDG.2D [UR12], [UR16] ;  /* 0x0000000c100025b4 */ /* 0x0003e20008008000 */
[----:B------:R-:W-:Y:S06]  /*1ef0*/  BAR.SYNC.DEFER_BLOCKING 0x0 ;  /* 0x0000000000007b1d */ /* 0x000fec0000010000 */
[----:B------:R1:W-:Y:S02]  /*1f00*/  @UP3 UTMALDG.2D [UR8], [UR18] ;  /* 0x00000008120035b4 */ /* 0x0003e40008008000 */
[----:B------:R-:W-:Y:S06]  /*1f10*/  BAR.SYNC.DEFER_BLOCKING 0x0 ;  /* 0x0000000000007b1d */ /* 0x000fec0000010000 */
[----:B------:R-:W3:Y:S02]  /*1f20*/  SYNCS.PHASECHK.TRANS64.TRYWAIT P0, [UR23+0x48000], R2 ;  /* 0x04800002ff0075a7 */ /* 0x000ee40008000157 */
[----:B-1-3--:R-:W-:Y:S05]  /*1f30*/  @!P0 BRA `(.L_x_48) ;  /* 0x0000000800b88947 */ /* 0x00afea0003800000 */
.L_x_50:
[----:B------:R-:W-:Y:S02]  /*1f40*/  WARPGROUP.DEPBAR.LE gsb0, 0x0 ;  /* 0x00008000000079c5 */ /* 0x000fe40000010000 */
[----:B------:R-:W-:Y:S01]  /*1f50*/  WARPGROUP.ARRIVE ;  /* 0x00000000000079c5 */ /* 0x000fe20000000000 */
[----:B------:R-:W-:Y:S01]  /*1f60*/  UIADD3 UR40, UP0, UR44, 0x2, URZ ;  /* 0x000000022c287890 */ /* 0x000fe2000ff1e03f */
[----:B------:R-:W1:Y:S01]  /*1f70*/  LDC R2, c[0x0][0x230] ;  /* 0x00008c00ff027b82 */ /* 0x000e620000000800 */
[----:B------:R-:W-:Y:S01]  /*1f80*/  UIADD3 UR42, UP1, UR46, 0x2, URZ ;  /* 0x000000022e2a7890 */ /* 0x000fe2000ff3e03f */
[----:B------:R-:W-:Y:S02]  /*1f90*/  UMOV UR8, URZ ;  /* 0x0000003f00087c82 */ /* 0x000fe40008000000 */
[----:B------:R-:W-:Y:S01]  /*1fa0*/  HGMMA.64x128x16.F32.BF16 R88, gdesc[UR44], R88 ;  /* 0x01e000002c5879f0 */ /* 0x000fe20008701858 */
[----:B------:R-:W-:Y:S01]  /*1fb0*/  UMOV UR9, URZ ;  /* 0x0000003f00097c82 */ /* 0x000fe20008000000 */
[----:B------:R-:W-:-:S02]  /*1fc0*/  UIADD3.X UR41, UR8, 0x40000040, URZ, UP0, !UPT ;  /* 0x4000004008297890 */ /* 0x000fc400087fe43f */
[----:B------:R-:W-:Y:S02]  /*1fd0*/  UIADD3.X UR43, UR9, 0x40000040, URZ, UP1, !UPT ;  /* 0x40000040092b7890 */ /* 0x000fe40008ffe43f */
[----:B------:R-:W-:Y:S02]  /*1fe0*/  UIADD3.64 UR36, UR40, 0x2, URZ ;  /* 0x0000000228247897 */ /* 0x000fe4000fffe03f */
[----:B------:R-:W-:Y:S02]  /*1ff0*/  UIADD3.64 UR38, UR42, 0x2, URZ ;  /* 0x000000022a267897 */ /* 0x000fe4000fffe03f */
[----:B------:R-:W-:Y:S02]  /*2000*/  UIADD3.64 UR32, UR40, 0x4, URZ ;  /* 0x0000000428207897 */ /* 0x000fe4000fffe03f */
[----:B------:R-:W-:Y:S02]  /*2010*/  UIADD3.64 UR34, UR42, 0x4, URZ ;  /* 0x000000042a227897 */ /* 0x000fe4000fffe03f */
[----:B------:R-:W-:-:S02]  /*2020*/  UIADD3.64 UR28, UR40, 0x7fe, URZ ;  /* 0x000007fe281c7897 */ /* 0x000fc4000fffe03f */
[----:B------:R-:W-:Y:S02]  /*2030*/  UIADD3.64 UR30, UR42, 0x3fe, URZ ;  /* 0x000003fe2a1e7897 */ /* 0x000fe4000fffe03f */
[----:B------:R-:W-:Y:S02]  /*2040*/  UIADD3.64 UR24, UR40, 0x800, URZ ;  /* 0x0000080028187897 */ /* 0x000fe4000fffe03f */
[----:B------:R-:W-:Y:S02]  /*2050*/  UIADD3.64 UR26, UR42, 0x400, URZ ;  /* 0x000004002a1a7897 */ /* 0x000fe4000fffe03f */
[----:B------:R-:W-:Y:S02]  /*2060*/  UIADD3.64 UR20, UR40, 0x802, URZ ;  /* 0x0000080228147897 */ /* 0x000fe4000fffe03f */
[----:B------:R-:W-:Y:S02]  /*2070*/  UIADD3.64 UR22, UR42, 0x402, URZ ;  /* 0x000004022a167897 */ /* 0x000fe4000fffe03f */
[----:B------:R-:W-:-:S02]  /*2080*/  UIADD3.64 UR16, UR40, 0x804, URZ ;  /* 0x0000080428107897 */ /* 0x000fc4000fffe03f */
[----:B------:R-:W-:Y:S02]  /*2090*/  UIADD3.64 UR18, UR42, 0x404, URZ ;  /* 0x000004042a127897 */ /* 0x000fe4000fffe03f */
[----:B------:R-:W-:Y:S02]  /*20a0*/  UIADD3.64 UR44, UR40, 0x3fe, URZ ;  /* 0x000003fe282c7897 */ /* 0x000fe4000fffe03f */
[----:B------:R-:W-:Y:S02]  /*20b0*/  UIADD3 UR52, UR52, 0x80, URZ ;  /* 0x0000008034347890 */ /* 0x000fe4000fffe03f */
[----:B------:R-:W-:-:S04]  /*20c0*/  UIADD3 UR53, UR53, 0x1, URZ ;  /* 0x0000000135357890 */ /* 0x000fc8000fffe03f */
[----:B-1----:R-:W-:Y:S01]  /*20d0*/  ISETP.LE.AND P0, PT, R2, UR52, PT ;  /* 0x0000003402007c0c */ /* 0x002fe2000bf03270 */
[----:B------:R-:W-:-:S04]  /*20e0*/  UISETP.NE.U32.AND UP0, UPT, UR53, 0x3, UPT ;  /* 0x000000033500788c */ /* 0x000fc8000bf05070 */
[----:B------:R-:W-:Y:S02]  /*20f0*/  USEL UR8, URZ, 0x1, UP0 ;  /* 0x000000013f087887 */ /* 0x000fe40008000000 */
[----:B------:R-:W-:Y:S02]  /*2100*/  USEL UR53, UR53, URZ, UP0 ;  /* 0x0000003f35357287 */ /* 0x000fe40008000000 */
[----:B------:R-:W-:Y:S01]  /*2110*/  ULOP3.LUT UR55, UR55, UR8, URZ, 0x3c, !UPT ;  /* 0x0000000837377292 */ /* 0x000fe2000f8e3c3f */
[----:B------:R-:W-:-:S12]  /*2120*/  HGMMA.64x128x16.F32.BF16 R88, gdesc[UR40], R88 ;  /* 0x01e00000285879f0 */ /* 0x000fd80008701858 */
[----:B------:R-:W-:Y:S01]  /*2130*/  HGMMA.64x128x16.F32.BF16 R88, gdesc[UR36], R88 ;  /* 0x01e00000245879f0 */ /* 0x000fe20008701858 */
[----:B------:R-:W-:-:S11]  /*2140*/  UIADD3.64 UR36, UR40, 0x402, URZ ;  /* 0x0000040228247897 */ /* 0x000fd6000fffe03f */
        /* <DEDUP_REMOVED lines=11> */
[----:B------:R-:W-:Y:S01]  /*2200*/  UIADD3.64 UR44, UR40, 0x400, URZ ;  /* 0x00000400282c7897 */ /* 0x000fe2000fffe03f */
[----:B------:R-:W-:Y:S01]  /*2210*/  UMOV UR46, UR42 ;  /* 0x0000002a002e7c82 */ /* 0x000fe20008000000 */
[----:B------:R-:W-:-:S09]  /*2220*/  UMOV UR47, UR43 ;  /* 0x0000002b002f7c82 */ /* 0x000fd20008000000 */
[----:B------:R-:W-:-:S12]  /*2230*/  HGMMA.64x128x16.F32.BF16 R24, gdesc[UR44], R24 ;  /* 0x01e000002c1879f0 */ /* 0x000fd80008701818 */
[----:B------:R-:W-:-:S12]  /*2240*/  HGMMA.64x128x16.F32.BF16 R24, gdesc[UR36], R24 ;  /* 0x01e00000241879f0 */ /* 0x000fd80008701818 */
[----:B------:R-:W-:-:S12]  /*2250*/  HGMMA.64x128x16.F32.BF16 R24, gdesc[UR32], R24 ;  /* 0x01e00000201879f0 */ /* 0x000fd80008701818 */
[----:B------:R-:W-:-:S12]  /*2260*/  HGMMA.64x128x16.F32.BF16 R24, gdesc[UR28], R24 ;  /* 0x01e000001c1879f0 */ /* 0x000fd80008701818 */
[----:B------:R-:W-:-:S12]  /*2270*/  HGMMA.64x128x16.F32.BF16 R24, gdesc[UR24], R24 ;  /* 0x01e00000181879f0 */ /* 0x000fd80008701818 */
[----:B------:R-:W-:-:S12]  /*2280*/  HGMMA.64x128x16.F32.BF16 R24, gdesc[UR20], R24 ;  /* 0x01e00000141879f0 */ /* 0x000fd80008701818 */
[----:B------:R-:W-:Y:S01]  /*2290*/  HGMMA.64x128x16.F32.BF16 R24, gdesc[UR16], R24, gsb0 ;  /* 0x01e00000101879f0 */ /* 0x000fe20008001818 */
[----:B------:R-:W-:Y:S05]  /*22a0*/  @!P0 BRA `(.L_x_49) ;  /* 0xfffffff800708947 */ /* 0x000fea000383ffff */
.L_x_47:
[----:B------:R-:W-:Y:S02]  /*22b0*/  WARPGROUP.DEPBAR.LE gsb0, 0x0 ;  /* 0x00008000000079c5 */ /* 0x000fe40000010000 */
[----:B----4-:R-:W-:Y:S01]  /*22c0*/  BAR.SYNC.DEFER_BLOCKING 0x0 ;  /* 0x0000000000007b1d */ /* 0x010fe20000010000 */
[C---:B-1----:R-:W-:Y:S01]  /*22d0*/  IMAD.SHL.U32 R2, R0.reuse, 0x80, RZ ;  /* 0x0000008000027824 */ /* 0x042fe200078e00ff */
[----:B------:R-:W-:Y:S01]  /*22e0*/  F2FP.BF16.F32.PACK_AB R88, R89, R88 ;  /* 0x000000585958723e */ /* 0x000fe200000010ff */
[----:B------:R-:W-:Y:S01]  /*22f0*/  IMAD.SHL.U32 R3, R0, 0x10, RZ ;  /* 0x0000001000037824 */ /* 0x000fe200078e00ff */
[----:B------:R-:W-:Y:S02]  /*2300*/  F2FP.BF16.F32.PACK_AB R89, R91, R90 ;  /* 0x0000005a5b59723e */ /* 0x000fe400000010ff */
[----:B------:R-:W-:Y:S02]  /*2310*/  ELECT P0, URZ, PT ;  /* 0x00000000003f782f */ /* 0x000fe40003800000 */
[----:B------:R-:W-:Y:S01]  /*2320*/  LOP3.LUT R2, R2, 0x780, RZ, 0xc0, !PT ;  /* 0x0000078002027812 */ /* 0x000fe200078ec0ff */
[----:B---3--:R-:W-:Y:S01]  /*2330*/  ULOP3.LUT UR12, UR54, 0x1, URZ, 0xc0, !UPT ;  /* 0x00000001360c7892 */ /* 0x008fe2000f8ec03f */
[----:B------:R-:W-:Y:S01]  /*2340*/  F2FP.BF16.F32.PACK_AB R120, R121, R120 ;  /* 0x000000787978723e */ /* 0x000fe200000010ff */
[----:B------:R-:W-:Y:S01]  /*2350*/  UMOV UR14, UR15 ;  /* 0x0000000f000e7c82 */ /* 0x000fe20008000000 */
[----:B------:R-:W-:Y:S01]  /*2360*/  LOP3.LUT R3, R2, 0x70, R3, 0xf8, !PT ;  /* 0x0000007002037812 */ /* 0x000fe200078ef803 */
[----:B------:R-:W-:Y:S01]  /*2370*/  ULEA UR13, UR12, UR11, 0x6 ;  /* 0x0000000b0c0d7291 */ /* 0x000fe2000f8e303f */
[----:B------:R-:W-:Y:S01]  /*2380*/  F2FP.BF16.F32.PACK_AB R90, R93, R92 ;  /* 0x0000005c5d5a723e */ /* 0x000fe200000010ff */
[----:B------:R-:W-:Y:S01]  /*2390*/  ULEA UR12, UR12, UR56, 0xf ;  /* 0x000000380c0c7291 */ /* 0x000fe2000f8e783f */
[----:B------:R-:W-:Y:S01]  /*23a0*/  LOP3.LUT R3, R3, 0x10, R0, 0x78, !PT ;  /* 0x0000001003037812 */ /* 0x000fe200078e7800 */
[----:B------:R-:W-:Y:S01]  /*23b0*/  IMAD.SHL.U32 R0, R0, 0x40, RZ ;  /* 0x0000004000007824 */ /* 0x000fe200078e00ff */
[----:B------:R-:W-:-:S02]  /*23c0*/  F2FP.BF16.F32.PACK_AB R91, R95, R94 ;  /* 0x0000005e5f5b723e */ /* 0x000fc400000010ff */
[----:B------:R-:W-:Y:S02]  /*23d0*/  F2FP.BF16.F32.PACK_AB R121, R123, R122 ;  /* 0x0000007a7b79723e */ /* 0x000fe400000010ff */
[----:B------:R-:W-:Y:S02]  /*23e0*/  LOP3.LUT R0, R3, 0x3800, R0, 0xf8, !PT ;  /* 0x0000380003007812 */ /* 0x000fe400078ef800 */
[----:B------:R-:W-:Y:S01]  /*23f0*/  F2FP.BF16.F32.PACK_AB R24, R25, R24 ;  /* 0x000000181918723e */ /* 0x000fe200000010ff */
[----:B------:R-:W1:Y:S02]  /*2400*/  @!P2 SYNCS.CCTL.IV [UR56+0x48000] ;  /* 0x04800000ff00a9b1 */ /* 0x000e640008000038 */
[----:B-1----:R-:W-:Y:S01]  /*2410*/  BAR.SYNC.DEFER_BLOCKING 0x0 ;  /* 0x0000000000007b1d */ /* 0x002fe20000010000 */
[C---:B------:R-:W-:Y:S01]  /*2420*/  LOP3.LUT R3, R0.reuse, 0x20, RZ, 0x3c, !PT ;  /* 0x0000002000037812 */ /* 0x040fe200078e3cff */
[----:B------:R-:W-:Y:S01]  /*2430*/  VIADD R2, R0, UR56 ;  /* 0x0000003800027c36 */ /* 0x000fe20008000000 */
[----:B------:R-:W-:-:S02]  /*2440*/  F2FP.BF16.F32.PACK_AB R122, R125, R124 ;  /* 0x0000007c7d7a723e */ /* 0x000fc400000010ff */
[----:B------:R-:W-:Y:S01]  /*2450*/  F2FP.BF16.F32.PACK_AB R123, R127, R126 ;  /* 0x0000007e7f7b723e */ /* 0x000fe200000010ff */
[----:B------:R-:W-:Y:S01]  /*2460*/  VIADD R3, R3, UR56 ;  /* 0x0000003803037c36 */ /* 0x000fe20008000000 */
[----:B------:R-:W-:Y:S02]  /*2470*/  F2FP.BF16.F32.PACK_AB R25, R27, R26 ;  /* 0x0000001a1b19723e */ /* 0x000fe400000010ff */
[----:B------:R-:W-:Y:S02]  /*2480*/  F2FP.BF16.F32.PACK_AB R56, R57, R56 ;  /* 0x000000383938723e */ /* 0x000fe400000010ff */
[----:B------:R-:W-:Y:S02]  /*2490*/  F2FP.BF16.F32.PACK_AB R96, R97, R96 ;  /* 0x000000606160723e */ /* 0x000fe400000010ff */
[----:B------:R-:W-:Y:S02]  /*24a0*/  F2FP.BF16.F32.PACK_AB R26, R29, R28 ;  /* 0x0000001c1d1a723e */ /* 0x000fe400000010ff */
[----:B------:R-:W-:-:S02]  /*24b0*/  F2FP.BF16.F32.PACK_AB R27, R31, R30 ;  /* 0x0000001e1f1b723e */ /* 0x000fc400000010ff */
[----:B------:R-:W-:Y:S02]  /*24c0*/  F2FP.BF16.F32.PACK_AB R57, R59, R58 ;  /* 0x0000003a3b39723e */ /* 0x000fe400000010ff */
[----:B------:R-:W-:Y:S02]  /*24d0*/  F2FP.BF16.F32.PACK_AB R97, R99, R98 ;  /* 0x000000626361723e */ /* 0x000fe400000010ff */
[----:B------:R-:W-:Y:S02]  /*24e0*/  F2FP.BF16.F32.PACK_AB R128, R129, R128 ;  /* 0x000000808180723e */ /* 0x000fe400000010ff */
[----:B------:R-:W-:Y:S01]  /*24f0*/  F2FP.BF16.F32.PACK_AB R58, R61, R60 ;  /* 0x0000003c3d3a723e */ /* 0x000fe200000010ff */
[----:B------:R-:W1:Y:S02]  /*2500*/  @!P2 SYNCS.CCTL.IV [UR56+0x48008] ;  /* 0x04800800ff00a9b1 */ /* 0x000e640008000038 */
[----:B-1----:R-:W-:Y:S01]  /*2510*/  BAR.SYNC.DEFER_BLOCKING 0x0 ;  /* 0x0000000000007b1d */ /* 0x002fe20000010000 */
[----:B------:R-:W-:-:S02]  /*2520*/  F2FP.BF16.F32.PACK_AB R59, R63, R62 ;  /* 0x0000003e3f3b723e */ /* 0x000fc400000010ff */
[----:B------:R-:W-:Y:S02]  /*2530*/  LOP3.LUT R4, R0, 0x40, RZ, 0x3c, !PT ;  /* 0x0000004000047812 */ /* 0x000fe400078e3cff */
[----:B------:R-:W-:Y:S02]  /*2540*/  F2FP.BF16.F32.PACK_AB R98, R101, R100 ;  /* 0x000000646562723e */ /* 0x000fe400000010ff */
[----:B------:R-:W-:Y:S01]  /*2550*/  F2FP.BF16.F32.PACK_AB R99, R103, R102 ;  /* 0x000000666763723e */ /* 0x000fe200000010ff */
[----:B------:R-:W-:Y:S01]  /*2560*/  VIADD R4, R4, UR56 ;  /* 0x0000003804047c36 */ /* 0x000fe20008000000 */
[----:B------:R-:W-:Y:S02]  /*2570*/  F2FP.BF16.F32.PACK_AB R129, R131, R130 ;  /* 0x000000828381723e */ /* 0x000fe400000010ff */
[----:B------:R-:W-:Y:S02]  /*2580*/  F2FP.BF16.F32.PACK_AB R32, R33, R32 ;  /* 0x000000202120723e */ /* 0x000fe400000010ff */
[----:B------:R-:W-:-:S02]  /*2590*/  F2FP.BF16.F32.PACK_AB R130, R133, R132 ;  /* 0x000000848582723e */ /* 0x000fc400000010ff */
[----:B------:R-:W-:Y:S02]  /*25a0*/  F2FP.BF16.F32.PACK_AB R131, R135, R134 ;  /* 0x000000868783723e */ /* 0x000fe400000010ff */
[----:B------:R-:W-:Y:S02]  /*25b0*/  F2FP.BF16.F32.PACK_AB R33, R35, R34 ;  /* 0x000000222321723e */ /* 0x000fe400000010ff */
[----:B------:R-:W-:Y:S02]  /*25c0*/  F2FP.BF16.F32.PACK_AB R64, R65, R64 ;  /* 0x000000404140723e */ /* 0x000fe400000010ff */
[----:B------:R-:W-:Y:S02]  /*25d0*/  F2FP.BF16.F32.PACK_AB R104, R105, R104 ;  /* 0x000000686968723e */ /* 0x000fe400000010ff */
[----:B------:R-:W-:Y:S01]  /*25e0*/  F2FP.BF16.F32.PACK_AB R34, R37, R36 ;  /* 0x000000242522723e */ /* 0x000fe200000010ff */
[----:B------:R-:W1:Y:S02]  /*25f0*/  @!P2 SYNCS.CCTL.IV [UR56+0x48010] ;  /* 0x04801000ff00a9b1 */ /* 0x000e640008000038 */
[----:B-1----:R-:W-:Y:S01]  /*2600*/  STSM.16.M88.4 [R2], R88 ;  /* 0x0000005802007844 */ /* 0x002fe20000000200 */
[----:B------:R-:W-:-:S02]  /*2610*/  F2FP.BF16.F32.PACK_AB R35, R39, R38 ;  /* 0x000000262723723e */ /* 0x000fc400000010ff */
[----:B------:R-:W-:Y:S01]  /*2620*/  F2FP.BF16.F32.PACK_AB R65, R67, R66 ;  /* 0x000000424341723e */ /* 0x000fe200000010ff */
[----:B------:R-:W-:Y:S01]  /*2630*/  STSM.16.M88.4 [R2+0x8000], R120 ;  /* 0x0080007802007844 */ /* 0x000fe20000000200 */
[----:B------:R-:W-:Y:S02]  /*2640*/  F2FP.BF16.F32.PACK_AB R105, R107, R106 ;  /* 0x0000006a6b69723e */ /* 0x000fe400000010ff */
[----:B------:R-:W-:Y:S01]  /*2650*/  F2FP.BF16.F32.PACK_AB R136, R137, R136 ;  /* 0x000000888988723e */ /* 0x000fe200000010ff */
[----:B------:R-:W-:Y:S01]  /*2660*/  STSM.16.M88.4 [R2+0x4000], R24 ;  /* 0x0040001802007844 */ /* 0x000fe20000000200 */
[----:B------:R-:W-:Y:S02]  /*2670*/  F2FP.BF16.F32.PACK_AB R66, R69, R68 ;  /* 0x000000444542723e */ /* 0x000fe400000010ff */
[----:B------:R-:W-:Y:S01]  /*2680*/  F2FP.BF16.F32.PACK_AB R67, R71, R70 ;  /* 0x000000464743723e */ /* 0x000fe200000010ff */
[----:B------:R-:W-:Y:S01]  /*2690*/  STSM.16.M88.4 [R2+0xc000], R56 ;  /* 0x00c0003802007844 */ /* 0x000fe20000000200 */
[----:B------:R-:W-:-:S02]  /*26a0*/  LOP3.LUT R0, R0, 0x60, RZ, 0x3c, !PT ;  /* 0x0000006000007812 */ /* 0x000fc400078e3cff */
[----:B------:R-:W-:Y:S01]  /*26b0*/  F2FP.BF16.F32.PACK_AB R106, R109, R108 ;  /* 0x0000006c6d6a723e */ /* 0x000fe200000010ff */
[----:B------:R-:W-:Y:S01]  /*26c0*/  STSM.16.M88.4 [R3], R96 ;  /* 0x0000006003007844 */ /* 0x000fe20000000200 */
[----:B------:R-:W-:Y:S01]  /*26d0*/  F2FP.BF16.F32.PACK_AB R107, R111, R110 ;  /* 0x0000006e6f6b723e */ /* 0x000fe200000010ff */
[----:B------:R-:W-:Y:S01]  /*26e0*/  VIADD R0, R0, UR56 ;  /* 0x0000003800007c36 */ /* 0x000fe20008000000 */
[----:B------:R-:W-:Y:S01]  /*26f0*/  F2FP.BF16.F32.PACK_AB R137, R139, R138 ;  /* 0x0000008a8b89723e */ /* 0x000fe200000010ff */
[----:B------:R-:W-:Y:S01]  /*2700*/  STSM.16.M88.4 [R3+0x8000], R128 ;  /* 0x0080008003007844 */ /* 0x000fe20000000200 */
[----:B------:R-:W-:Y:S02]  /*2710*/  F2FP.BF16.F32.PACK_AB R40, R41, R40 ;  /* 0x000000282928723e */ /* 0x000fe400000010ff */
[----:B------:R-:W-:Y:S01]  /*2720*/  F2FP.BF16.F32.PACK_AB R138, R141, R140 ;  /* 0x0000008c8d8a723e */ /* 0x000fe200000010ff */
[----:B------:R-:W-:Y:S01]  /*2730*/  STSM.16.M88.4 [R3+0x4000], R32 ;  /* 0x0040002003007844 */ /* 0x000fe20000000200 */
[----:B------:R-:W-:-:S02]  /*2740*/  F2FP.BF16.F32.PACK_AB R139, R143, R142 ;  /* 0x0000008e8f8b723e */ /* 0x000fc400000010ff */
[----:B------:R-:W-:Y:S01]  /*2750*/  F2FP.BF16.F32.PACK_AB R41, R43, R42 ;  /* 0x0000002a2b29723e */ /* 0x000fe200000010ff */
[----:B------:R-:W-:Y:S01]  /*2760*/  STSM.16.M88.4 [R3+0xc000], R64 ;  /* 0x00c0004003007844 */ /* 0x000fe20000000200 */
[----:B------:R-:W-:Y:S02]  /*2770*/  F2FP.BF16.F32.PACK_AB R72, R73, R72 ;  /* 0x000000484948723e */ /* 0x000fe400000010ff */
[----:B------:R-:W-:Y:S01]  /*2780*/  F2FP.BF16.F32.PACK_AB R112, R113, R112 ;  /* 0x000000707170723e */ /* 0x000fe200000010ff */
[----:B------:R-:W-:Y:S01]  /*2790*/  STSM.16.M88.4 [R4], R104 ;  /* 0x0000006804007844 */ /* 0x000fe20000000200 */
[----:B------:R-:W-:Y:S02]  /*27a0*/  F2FP.BF16.F32.PACK_AB R42, R45, R44 ;  /* 0x0000002c2d2a723e */ /* 0x000fe400000010ff */
[----:B------:R-:W-:Y:S01]  /*27b0*/  F2FP.BF16.F32.PACK_AB R43, R47, R46 ;  /* 0x0000002e2f2b723e */ /* 0x000fe200000010ff */
[----:B------:R-:W-:Y:S01]  /*27c0*/  STSM.16.M88.4 [R4+0x8000], R136 ;  /* 0x0080008804007844 */ /* 0x000fe20000000200 */
[----:B------:R-:W-:-:S02]  /*27d0*/  F2FP.BF16.F32.PACK_AB R73, R75, R74 ;  /* 0x0000004a4b49723e */ /* 0x000fc400000010ff */
[----:B------:R-:W-:Y:S01]  /*27e0*/  F2FP.BF16.F32.PACK_AB R113, R115, R114 ;  /* 0x000000727371723e */ /* 0x000fe200000010ff */
[----:B------:R-:W-:Y:S01]  /*27f0*/  STSM.16.M88.4 [R4+0x4000], R40 ;  /* 0x0040002804007844 */ /* 0x000fe20000000200 */
[----:B------:R-:W-:Y:S02]  /*2800*/  F2FP.BF16.F32.PACK_AB R144, R145, R144 ;  /* 0x000000909190723e */ /* 0x000fe400000010ff */
[----:B------:R-:W-:Y:S02]  /*2810*/  F2FP.BF16.F32.PACK_AB R74, R77, R76 ;  /* 0x0000004c4d4a723e */ /* 0x000fe400000010ff */
[----:B------:R-:W-:Y:S02]  /*2820*/  F2FP.BF16.F32.PACK_AB R75, R79, R78 ;  /* 0x0000004e4f4b723e */ /* 0x000fe400000010ff */
[----:B------:R-:W-:Y:S02]  /*2830*/  F2FP.BF16.F32.PACK_AB R114, R117, R116 ;  /* 0x000000747572723e */ /* 0x000fe400000010ff */
[----:B------:R-:W-:Y:S01]  /*2840*/  F2FP.BF16.F32.PACK_AB R115, R119, R118 ;  /* 0x000000767773723e */ /* 0x000fe200000010ff */
[----:B------:R-:W-:Y:S01]  /*2850*/  STSM.16.M88.4 [R4+0xc000], R72 ;  /* 0x00c0004804007844 */ /* 0x000fe20000000200 */
[----:B------:R-:W-:-:S02]  /*2860*/  F2FP.BF16.F32.PACK_AB R145, R147, R146 ;  /* 0x000000929391723e */ /* 0x000fc400000010ff */
[----:B------:R-:W-:Y:S01]  /*2870*/  F2FP.BF16.F32.PACK_AB R48, R49, R48 ;  /* 0x000000303130723e */ /* 0x000fe200000010ff */
[----:B------:R-:W-:Y:S01]  /*2880*/  STSM.16.M88.4 [R0], R112 ;  /* 0x0000007000007844 */ /* 0x000fe20000000200 */
[----:B------:R-:W-:Y:S02]  /*2890*/  F2FP.BF16.F32.PACK_AB R146, R149, R148 ;  /* 0x000000949592723e */ /* 0x000fe400000010ff */
[----:B------:R-:W-:Y:S02]  /*28a0*/  F2FP.BF16.F32.PACK_AB R147, R151, R150 ;  /* 0x000000969793723e */ /* 0x000fe400000010ff */
[----:B------:R-:W-:Y:S02]  /*28b0*/  F2FP.BF16.F32.PACK_AB R49, R51, R50 ;  /* 0x000000323331723e */ /* 0x000fe400000010ff */
[----:B------:R-:W-:Y:S01]  /*28c0*/  F2FP.BF16.F32.PACK_AB R80, R81, R80 ;  /* 0x000000505150723e */ /* 0x000fe200000010ff */
[----:B------:R-:W-:Y:S01]  /*28d0*/  STSM.16.M88.4 [R0+0x8000], R144 ;  /* 0x0080009000007844 */ /* 0x000fe20000000200 */
[----:B------:R-:W-:-:S02]  /*28e0*/  F2FP.BF16.F32.PACK_AB R50, R53, R52 ;  /* 0x000000343532723e */ /* 0x000fc400000010ff */
[----:B------:R-:W-:Y:S02]  /*28f0*/  F2FP.BF16.F32.PACK_AB R51, R55, R54 ;  /* 0x000000363733723e */ /* 0x000fe400000010ff */
[----:B------:R-:W-:Y:S02]  /*2900*/  F2FP.BF16.F32.PACK_AB R81, R83, R82 ;  /* 0x000000525351723e */ /* 0x000fe400000010ff */
[----:B------:R-:W-:Y:S01]  /*2910*/  F2FP.BF16.F32.PACK_AB R82, R85, R84 ;  /* 0x000000545552723e */ /* 0x000fe200000010ff */
[----:B------:R-:W-:Y:S01]  /*2920*/  STSM.16.M88.4 [R0+0x4000], R48 ;  /* 0x0040003000007844 */ /* 0x000fe20000000200 */
[----:B------:R-:W-:Y:S02]  /*2930*/  F2FP.BF16.F32.PACK_AB R83, R87, R86 ;  /* 0x000000565753723e */ /* 0x000fe400000010ff */
[----:B------:R-:W-:-:S03]  /*2940*/  ISETP.LT.U32.AND P0, PT, R6, 0x40, P0 ;  /* 0x000000400600780c */ /* 0x000fc60000701070 */
[----:B------:R-:W-:Y:S01]  /*2950*/  STSM.16.M88.4 [R0+0xc000], R80 ;  /* 0x00c0005000007844 */ /* 0x000fe20000000200 */
[----:B------:R1:W-:Y:S06]  /*2960*/  MEMBAR.ALL.CTA ;  /* 0x0000000000007992 */ /* 0x0003ec0000008000 */
[----:B-1----:R-:W1:Y:S03]  /*2970*/  FENCE.VIEW.ASYNC.S ;  /* 0x00000000000073c6 */ /* 0x002e660000000000 */
[----:B-1----:R-:W-:Y:S01]  /*2980*/  VOTEU.ANY UP0, P0 ;  /* 0x00000000003f7886 */ /* 0x002fe20000000100 */
[----:B------:R-:W-:-:S04]  /*2990*/  VOTEU.ANY UP1, P0 ;  /* 0x00000000003f7886 */ /* 0x000fc80000020100 */
[----:B------:R-:W-:Y:S01]  /*29a0*/  @UP0 UMOV UR8, UR48 ;  /* 0x0000003000080c82 */ /* 0x000fe20008000000 */
[----:B------:R-:W-:Y:S01]  /*29b0*/  @UP0 UMOV UR9, UR49 ;  /* 0x0000003100090c82 */ /* 0x000fe20008000000 */
[----:B------:R-:W-:Y:S06]  /*29c0*/  BAR.SYNC.DEFER_BLOCKING 0x0 ;  /* 0x0000000000007b1d */ /* 0x000fec0000010000 */
[----:B------:R1:W-:Y:S01]  /*29d0*/  @UP1 UTMASTG.2D [UR12], [UR8] ;  /* 0x0000000c080013b5 */ /* 0x0003e20008008000 */
[----:B------:R0:W-:Y:S01]  /*29e0*/  UTMACMDFLUSH ;  /* 0x00000000000079b7 */ /* 0x0001e20000000000 */
[----:B------:R-:W-:-:S04]  /*29f0*/  DEPBAR.LE SB0, 0x0 ;  /* 0x000080000000791a */ /* 0x000fc80000000000 */
[----:B------:R-:W-:Y:S06]  /*2a00*/  BAR.SYNC.DEFER_BLOCKING 0x0 ;  /* 0x0000000000007b1d */ /* 0x000fec0000010000 */
[----:B-1----:R-:W-:Y:S05]  /*2a10*/  EXIT ;  /* 0x000000000000794d */ /* 0x002fea0003800000 */
.L_x_48:
[----:B------:R-:W1:Y:S02]  /*2a20*/  SYNCS.PHASECHK.TRANS64.TRYWAIT P0, [UR23+0x48000], R2 ;  /* 0x04800002ff0075a7 */ /* 0x000e640008000157 */
[----:B-1----:R-:W-:Y:S05]  /*2a30*/  @!P0 BRA `(.L_x_48) ;  /* 0xfffffffc00f88947 */ /* 0x002fea000383ffff */
[----:B------:R-:W-:Y:S05]  /*2a40*/  BRA `(.L_x_50) ;  /* 0xfffffff4003c7947 */ /* 0x000fea000383ffff */
.L_x_51:
[----:B------:R-:W-:-:S00]  /*2a50*/  BRA `(.L_x_51) ;  /* 0xfffffffc00fc7947 */ /* 0x000fc0000383ffff */
[----:B------:R-:W-:-:S00]  /*2a60*/  NOP ;  /* 0x0000000000007918 */ /* 0x000fc00000000000 */
        /* <DEDUP_REMOVED lines=9> */
.L_x_52:


//--------------------- .nv.shared.gluon_wgmma    --------------------------
	.section	.nv.shared.gluon_wgmma,"aw",@nobits
	.sectionflags	@""
	.align	16
	.zero		1024


//--------------------- .nv.shared.reserved.0     --------------------------
	.section	.nv.shared.reserved.0,"aw",@nobits
	.weak		__nv_reservedSMEM_offset_0_alias
	.size		__nv_reservedSMEM_offset_0_alias, 0, 0
	.other		__nv_reservedSMEM_offset_0_alias,@"STO_CUDA_RESERVED_SHARED STV_DEFAULT"
__nv_reservedSMEM_offset_0_alias:
	.zero		0


//--------------------- .nv.constant0.gluon_wgmma --------------------------
	.section	.nv.constant0.gluon_wgmma,"a",@progbits
	.sectionflags	@""
	.align	4
.nv.constant0.gluon_wgmma:
	.zero		608


//--------------------- SYMBOLS --------------------------

	.type		.nv.reservedSmem.offset0,@object
	.size		.nv.reservedSmem.offset0,0x4
